def matmul_kernel(
    a_ptr,
    b_ptr,
    c_ptr,
    M,
    N,
    K,
    stride_am,
    stride_ak,
    stride_bk,
    stride_bn,
    stride_cm,
    stride_cn,
    BLOCK_M: tl.constexpr,
    BLOCK_N: tl.constexpr,
    BLOCK_K: tl.constexpr,
    GROUP_M: tl.constexpr,
):
    pid = tl.program_id(axis=0)
    num_pid_m = tl.cdiv(M, BLOCK_M)
    num_pid_n = tl.cdiv(N, BLOCK_N)
    num_pid_in_group = GROUP_M * num_pid_n
    group_id = pid // num_pid_in_group
    first_pid_m = group_id * GROUP_M
    group_size_m = min(num_pid_m - first_pid_m, GROUP_M)
    pid_m = first_pid_m + ((pid % num_pid_in_group) % group_size_m)
    pid_n = (pid % num_pid_in_group) // group_size_m

    offs_am = (pid_m * BLOCK_M + tl.arange(0, BLOCK_M)) % M
    offs_bn = (pid_n * BLOCK_N + tl.arange(0, BLOCK_N)) % N
    offs_k = tl.arange(0, BLOCK_K)
    a_ptrs = a_ptr + offs_am[:, None] * stride_am + offs_k[None, :] * stride_ak
    b_ptrs = b_ptr + offs_k[:, None] * stride_bk + offs_bn[None, :] * stride_bn

    acc = tl.zeros((BLOCK_M, BLOCK_N), dtype=tl.float32)
    for kk in range(0, tl.cdiv(K, BLOCK_K)):
        a = tl.load(a_ptrs, mask=offs_k[None, :] < K - kk * BLOCK_K, other=0.0)
        b = tl.load(b_ptrs, mask=offs_k[:, None] < K - kk * BLOCK_K, other=0.0)
        acc = tl.dot(a, b, acc)
        a_ptrs += BLOCK_K * stride_ak
        b_ptrs += BLOCK_K * stride_bk

    c = acc.to(c_ptr.dtype.element_ty)
    offs_cm = pid_m * BLOCK_M + tl.arange(0, BLOCK_M)
    offs_cn = pid_n * BLOCK_N + tl.arange(0, BLOCK_N)
    c_ptrs = c_ptr + offs_cm[:, None] * stride_cm + offs_cn[None, :] * stride_cn
    mask = (offs_cm[:, None] < M) & (offs_cn[None, :] < N)
    tl.store(c_ptrs, c, mask=mask)

# config = {"BLOCK_K": 32, "BLOCK_M": 128, "BLOCK_N": 128, "GROUP_M": 8, "arch": "sm_90", "dtype": "fp8e5m2", "num_ctas": 1, "num_stages": 3, "num_warps": 8}
# arch = sm_90


// ===== COMPILED SASS (sm_90a) =====

	.target	sm_90a

	.elftype	@"ET_EXEC"


//--------------------- .note.nv.tkinfo           --------------------------
	.section	.note.nv.tkinfo,"",@"SHT_NOTE"
	.sectionflags	@"SHF_NOTE_NV_TKINFO"
	.tkinfo
        /*0018*/ 	.word	0x00000002
        /*0030*/ 	.string	""
        /*0030*/ 	.string	"ptxas"
        /*0030*/ 	.string	"Cuda compilation tools, release 13.0, V13.0.88"
        /*0030*/ 	.string	"Build cuda_13.0.r13.0/compiler.36424714_0"
        /*0030*/ 	.string	"-v  -suppress-debug-info  -lineinfo  -arch sm_90a "



//--------------------- .note.nv.cuinfo           --------------------------
	.section	.note.nv.cuinfo,"",@"SHT_NOTE"
	.sectionflags	@"SHF_NOTE_NV_CUINFO"
        /*0018*/ 	.short	0x0002
        /*001a*/ 	.short	0x005a
        /*001c*/ 	.short	0x0082
	.zero		2


//--------------------- .nv.info                  --------------------------
	.section	.nv.info,"",@"SHT_CUDA_INFO"
	.align	4


	//----- nvinfo : EIATTR_REGCOUNT
	.align		4
        /*0000*/ 	.byte	0x04, 0x2f
        /*0002*/ 	.short	(.L_1 - .L_0)
	.align		4
.L_0:
        /*0004*/ 	.word	index@(matmul_kernel)
        /*0008*/ 	.word	0x000000ba


	//----- nvinfo : EIATTR_FRAME_SIZE
	.align		4
.L_1:
        /*000c*/ 	.byte	0x04, 0x11
        /*000e*/ 	.short	(.L_3 - .L_2)
	.align		4
.L_2:
        /*0010*/ 	.word	index@(matmul_kernel)
        /*0014*/ 	.word	0x00000000


	//----- nvinfo : EIATTR_MIN_STACK_SIZE
	.align		4
.L_3:
        /*0018*/ 	.byte	0x04, 0x12
        /*001a*/ 	.short	(.L_5 - .L_4)
	.align		4
.L_4:
        /*001c*/ 	.word	index@(matmul_kernel)
        /*0020*/ 	.word	0x00000000
.L_5:


//--------------------- .nv.compat                --------------------------
	.section	.nv.compat,"",@"SHT_CUDA_COMPAT_INFO"
	.align	4
        /*0000*/ 	.byte	0x02, 0x09, 0x01, 0x00, 0x02, 0x02, 0x04, 0x00, 0x02, 0x05, 0x05, 0x00, 0x03, 0x07, 0x01, 0x01
        /*0010*/ 	.byte	0x02, 0x03, 0x00, 0x00, 0x02, 0x06, 0x01, 0x00, 0x04, 0x0b, 0x08, 0x00, 0x00, 0x00, 0x00, 0x00
        /*0020*/ 	.byte	0x00, 0x00, 0x00, 0x00


//--------------------- .nv.info.matmul_kernel    --------------------------
	.section	.nv.info.matmul_kernel,"",@"SHT_CUDA_INFO"
	.sectionflags	@""
	.align	4


	//----- nvinfo : EIATTR_CUDA_API_VERSION
	.align		4
        /*0000*/ 	.byte	0x04, 0x37
        /*0002*/ 	.short	(.L_7 - .L_6)
.L_6:
        /*0004*/ 	.word	0x00000082


	//----- nvinfo : EIATTR_KPARAM_INFO
	.align		4
.L_7:
        /*0008*/ 	.byte	0x04, 0x17
        /*000a*/ 	.short	(.L_9 - .L_8)
.L_8:
        /*000c*/ 	.word	0x00000000
        /*0010*/ 	.short	0x000d
        /*0012*/ 	.short	0x0048
        /*0014*/ 	.byte	0x00, 0xf4, 0x21, 0x00


	//----- nvinfo : EIATTR_KPARAM_INFO
	.align		4
.L_9:
        /*0018*/ 	.byte	0x04, 0x17
        /*001a*/ 	.short	(.L_11 - .L_10)
.L_10:
        /*001c*/ 	.word	0x00000000
        /*0020*/ 	.short	0x000c
        /*0022*/ 	.short	0x0040
        /*0024*/ 	.byte	0x00, 0xf4, 0x21, 0x00


	//----- nvinfo : EIATTR_KPARAM_INFO
	.align		4
.L_11:
        /*0028*/ 	.byte	0x04, 0x17
        /*002a*/ 	.short	(.L_13 - .L_12)
.L_12:
        /*002c*/ 	.word	0x00000000
        /*0030*/ 	.short	0x000b
        /*0032*/ 	.short	0x0038
        /*0034*/ 	.byte	0x00, 0xf0, 0x11, 0x00


	//----- nvinfo : EIATTR_KPARAM_INFO
	.align		4
.L_13:
        /*0038*/ 	.byte	0x04, 0x17
        /*003a*/ 	.short	(.L_15 - .L_14)
.L_14:
        /*003c*/ 	.word	0x00000000
        /*0040*/ 	.short	0x000a
        /*0042*/ 	.short	0x0034
        /*0044*/ 	.byte	0x00, 0xf0, 0x11, 0x00


	//----- nvinfo : EIATTR_KPARAM_INFO
	.align		4
.L_15:
        /*0048*/ 	.byte	0x04, 0x17
        /*004a*/ 	.short	(.L_17 - .L_16)
.L_16:
        /*004c*/ 	.word	0x00000000
        /*0050*/ 	.short	0x0009
        /*0052*/ 	.short	0x0030
        /*0054*/ 	.byte	0x00, 0xf0, 0x11, 0x00


	//----- nvinfo : EIATTR_KPARAM_INFO
	.align		4
.L_17:
        /*0058*/ 	.byte	0x04, 0x17
        /*005a*/ 	.short	(.L_19 - .L_18)
.L_18:
        /*005c*/ 	.word	0x00000000
        /*0060*/ 	.short	0x0008
        /*0062*/ 	.short	0x002c
        /*0064*/ 	.byte	0x00, 0xf0, 0x11, 0x00


	//----- nvinfo : EIATTR_KPARAM_INFO
	.align		4
.L_19:
        /*0068*/ 	.byte	0x04, 0x17
        /*006a*/ 	.short	(.L_21 - .L_20)
.L_20:
        /*006c*/ 	.word	0x00000000
        /*0070*/ 	.short	0x0007
        /*0072*/ 	.short	0x0028
        /*0074*/ 	.byte	0x00, 0xf0, 0x11, 0x00


	//----- nvinfo : EIATTR_KPARAM_INFO
	.align		4
.L_21:
        /*0078*/ 	.byte	0x04, 0x17
        /*007a*/ 	.short	(.L_23 - .L_22)
.L_22:
        /*007c*/ 	.word	0x00000000
        /*0080*/ 	.short	0x0006
        /*0082*/ 	.short	0x0024
        /*0084*/ 	.byte	0x00, 0xf0, 0x11, 0x00


	//----- nvinfo : EIATTR_KPARAM_INFO
	.align		4
.L_23:
        /*0088*/ 	.byte	0x04, 0x17
        /*008a*/ 	.short	(.L_25 - .L_24)
.L_24:
        /*008c*/ 	.word	0x00000000
        /*0090*/ 	.short	0x0005
        /*0092*/ 	.short	0x0020
        /*0094*/ 	.byte	0x00, 0xf0, 0x11, 0x00


	//----- nvinfo : EIATTR_KPARAM_INFO
	.align		4
.L_25:
        /*0098*/ 	.byte	0x04, 0x17
        /*009a*/ 	.short	(.L_27 - .L_26)
.L_26:
        /*009c*/ 	.word	0x00000000
        /*00a0*/ 	.short	0x0004
        /*00a2*/ 	.short	0x001c
        /*00a4*/ 	.byte	0x00, 0xf0, 0x11, 0x00


	//----- nvinfo : EIATTR_KPARAM_INFO
	.align		4
.L_27:
        /*00a8*/ 	.byte	0x04, 0x17
        /*00aa*/ 	.short	(.L_29 - .L_28)
.L_28:
        /*00ac*/ 	.word	0x00000000
        /*00b0*/ 	.short	0x0003
        /*00b2*/ 	.short	0x0018
        /*00b4*/ 	.byte	0x00, 0xf0, 0x11, 0x00


	//----- nvinfo : EIATTR_KPARAM_INFO
	.align		4
.L_29:
        /*00b8*/ 	.byte	0x04, 0x17
        /*00ba*/ 	.short	(.L_31 - .L_30)
.L_30:
        /*00bc*/ 	.word	0x00000000
        /*00c0*/ 	.short	0x0002
        /*00c2*/ 	.short	0x0010
        /*00c4*/ 	.byte	0x00, 0xf4, 0x21, 0x00


	//----- nvinfo : EIATTR_KPARAM_INFO
	.align		4
.L_31:
        /*00c8*/ 	.byte	0x04, 0x17
        /*00ca*/ 	.short	(.L_33 - .L_32)
.L_32:
        /*00cc*/ 	.word	0x00000000
        /*00d0*/ 	.short	0x0001
        /*00d2*/ 	.short	0x0008
        /*00d4*/ 	.byte	0x00, 0xf4, 0x21, 0x00


	//----- nvinfo : EIATTR_KPARAM_INFO
	.align		4
.L_33:
        /*00d8*/ 	.byte	0x04, 0x17
        /*00da*/ 	.short	(.L_35 - .L_34)
.L_34:
        /*00dc*/ 	.word	0x00000000
        /*00e0*/ 	.short	0x0000
        /*00e2*/ 	.short	0x0000
        /*00e4*/ 	.byte	0x00, 0xf4, 0x21, 0x00


	//----- nvinfo : EIATTR_SPARSE_MMA_MASK
	.align		4
.L_35:
        /*00e8*/ 	.byte	0x03, 0x50
        /*00ea*/ 	.short	0x0000


	//----- nvinfo : EIATTR_MAXREG_COUNT
	.align		4
        /*00ec*/ 	.byte	0x03, 0x1b
        /*00ee*/ 	.short	0x00ff


	//----- nvinfo : EIATTR_NUM_BARRIERS
	.align		4
        /*00f0*/ 	.byte	0x02, 0x4c
        /*00f2*/ 	.byte	0x01
	.zero		1


	//----- nvinfo : EIATTR_MERCURY_ISA_VERSION
	.align		4
        /*00f4*/ 	.byte	0x03, 0x5f
        /*00f6*/ 	.short	0x0101


	//----- nvinfo : EIATTR_EXIT_INSTR_OFFSETS
	.align		4
        /*00f8*/ 	.byte	0x04, 0x1c
        /*00fa*/ 	.short	(.L_37 - .L_36)


	//   ....[0]....
.L_36:
        /*00fc*/ 	.word	0x00005850


	//   ....[1]....
        /*0100*/ 	.word	0x00005870


	//----- nvinfo : EIATTR_REQNTID
	.align		4
.L_37:
        /*0104*/ 	.byte	0x04, 0x10
        /*0106*/ 	.short	(.L_39 - .L_38)
.L_38:
        /*0108*/ 	.word	0x00000100
        /*010c*/ 	.word	0x00000001
        /*0110*/ 	.word	0x00000001


	//----- nvinfo : EIATTR_CBANK_PARAM_SIZE
	.align		4
.L_39:
        /*0114*/ 	.byte	0x03, 0x19
        /*0116*/ 	.short	0x0050


	//----- nvinfo : EIATTR_PARAM_CBANK
	.align		4
        /*0118*/ 	.byte	0x04, 0x0a
        /*011a*/ 	.short	(.L_41 - .L_40)
	.align		4
.L_40:
        /*011c*/ 	.word	index@(.nv.constant0.matmul_kernel)
        /*0120*/ 	.short	0x0210
        /*0122*/ 	.short	0x0050


	//----- nvinfo : EIATTR_SW_WAR
	.align		4
.L_41:
        /*0124*/ 	.byte	0x04, 0x36
        /*0126*/ 	.short	(.L_43 - .L_42)
.L_42:
        /*0128*/ 	.word	0x00000008
.L_43:


//--------------------- .nv.callgraph             --------------------------
	.section	.nv.callgraph,"",@"SHT_CUDA_CALLGRAPH"
	.align	4
	.sectionentsize	8
	.align		4
        /*0000*/ 	.word	0x00000000
	.align		4
        /*0004*/ 	.word	0xffffffff
	.align		4
        /*0008*/ 	.word	0x00000000
	.align		4
        /*000c*/ 	.word	0xfffffffe
	.align		4
        /*0010*/ 	.word	0x00000000
	.align		4
        /*0014*/ 	.word	0xfffffffd
	.align		4
        /*0018*/ 	.word	0x00000000
	.align		4
        /*001c*/ 	.word	0xfffffffc


//--------------------- .text.matmul_kernel       --------------------------
	.section	.text.matmul_kernel,"ax",@progbits
	.align	128
        .global         matmul_kernel
        .type           matmul_kernel,@function
        .size           matmul_kernel,(.L_x_3 - matmul_kernel)
        .other          matmul_kernel,@"STO_CUDA_ENTRY STV_DEFAULT"
matmul_kernel:
.text.matmul_kernel:
[----:B------:R-:W0:Y:S08]  /*0000*/  LDC R1, c[0x0][0x28] ;  /* 0x00000a00ff017b82 */ /* 0x000e300000000800 */
[----:B------:R-:W1:Y:S01]  /*0010*/  LDC.64 R88, c[0x0][0x228] ;  /* 0x00008a00ff587b82 */ /* 0x000e620000000a00 */
[----:B------:R-:W2:Y:S01]  /*0020*/  S2R R5, SR_CTAID.X ;  /* 0x0000000000057919 */ /* 0x000ea20000002500 */
[----:B------:R-:W-:Y:S01]  /*0030*/  ULDC.64 UR10, c[0x0][0x208] ;  /* 0x00008200000a7ab9 */ /* 0x000fe20000000a00 */
[----:B------:R-:W-:-:S02]  /*0040*/  CS2R R24, SRZ ;  /* 0x0000000000187805 */ /* 0x000fc4000001ff00 */
[----:B------:R-:W-:Y:S02]  /*0050*/  CS2R R26, SRZ ;  /* 0x00000000001a7805 */ /* 0x000fe4000001ff00 */
[----:B------:R-:W-:Y:S02]  /*0060*/  CS2R R28, SRZ ;  /* 0x00000000001c7805 */ /* 0x000fe4000001ff00 */
[----:B------:R-:W-:Y:S02]  /*0070*/  CS2R R30, SRZ ;  /* 0x00000000001e7805 */ /* 0x000fe4000001ff00 */
[----:B------:R-:W-:Y:S01]  /*0080*/  CS2R R32, SRZ ;  /* 0x0000000000207805 */ /* 0x000fe2000001ff00 */
[----:B------:R-:W3:Y:S01]  /*0090*/  S2UR UR8, SR_CgaCtaId ;  /* 0x00000000000879c3 */ /* 0x000ee20000008800 */
[----:B------:R-:W-:Y:S02]  /*00a0*/  CS2R R34, SRZ ;  /* 0x0000000000227805 */ /* 0x000fe4000001ff00 */
[----:B------:R-:W-:-:S02]  /*00b0*/  CS2R R36, SRZ ;  /* 0x0000000000247805 */ /* 0x000fc4000001ff00 */
[----:B------:R-:W-:Y:S02]  /*00c0*/  CS2R R38, SRZ ;  /* 0x0000000000267805 */ /* 0x000fe4000001ff00 */
[----:B------:R-:W-:Y:S02]  /*00d0*/  CS2R R40, SRZ ;  /* 0x0000000000287805 */ /* 0x000fe4000001ff00 */
[----:B------:R-:W-:Y:S02]  /*00e0*/  CS2R R42, SRZ ;  /* 0x00000000002a7805 */ /* 0x000fe4000001ff00 */
[----:B------:R-:W-:Y:S02]  /*00f0*/  CS2R R44, SRZ ;  /* 0x00000000002c7805 */ /* 0x000fe4000001ff00 */
        /* <DEDUP_REMOVED lines=8> */
[----:B------:R-:W-:Y:S01]  /*0180*/  CS2R R62, SRZ ;  /* 0x00000000003e7805 */ /* 0x000fe2000001ff00 */
[----:B-1----:R-:W-:Y:S01]  /*0190*/  VIADD R0, R89, 0x7f ;  /* 0x0000007f59007836 */ /* 0x002fe20000000000 */
[----:B------:R-:W-:Y:S02]  /*01a0*/  CS2R R64, SRZ ;  /* 0x0000000000407805 */ /* 0x000fe4000001ff00 */
[----:B------:R-:W-:Y:S02]  /*01b0*/  CS2R R66, SRZ ;  /* 0x0000000000427805 */ /* 0x000fe4000001ff00 */
[----:B------:R-:W-:Y:S02]  /*01c0*/  CS2R R68, SRZ ;  /* 0x0000000000447805 */ /* 0x000fe4000001ff00 */
[----:B------:R-:W-:Y:S02]  /*01d0*/  CS2R R70, SRZ ;  /* 0x0000000000467805 */ /* 0x000fe4000001ff00 */
[----:B------:R-:W-:-:S02]  /*01e0*/  SHF.R.S32.HI R3, RZ, 0x1f, R0 ;  /* 0x0000001fff037819 */ /* 0x000fc40000011400 */
[----:B------:R-:W-:Y:S02]  /*01f0*/  CS2R R72, SRZ ;  /* 0x0000000000487805 */ /* 0x000fe4000001ff00 */
[----:B------:R-:W-:Y:S02]  /*0200*/  CS2R R74, SRZ ;  /* 0x00000000004a7805 */ /* 0x000fe4000001ff00 */
[----:B------:R-:W-:Y:S02]  /*0210*/  CS2R R76, SRZ ;  /* 0x00000000004c7805 */ /* 0x000fe4000001ff00 */
[----:B------:R-:W-:Y:S02]  /*0220*/  LEA.HI R3, R3, R0, RZ, 0x7 ;  /* 0x0000000003037211 */ /* 0x000fe400078f38ff */
[----:B------:R-:W-:Y:S02]  /*0230*/  CS2R R78, SRZ ;  /* 0x00000000004e7805 */ /* 0x000fe4000001ff00 */
[----:B--2---:R-:W-:-:S02]  /*0240*/  IABS R8, R5 ;  /* 0x0000000500087213 */ /* 0x004fc40000000000 */
[----:B------:R-:W-:Y:S02]  /*0250*/  CS2R R80, SRZ ;  /* 0x0000000000507805 */ /* 0x000fe4000001ff00 */
[----:B------:R-:W-:Y:S02]  /*0260*/  SHF.R.S32.HI R3, RZ, 0x7, R3 ;  /* 0x00000007ff037819 */ /* 0x000fe40000011403 */
[----:B------:R-:W-:Y:S02]  /*0270*/  CS2R R82, SRZ ;  /* 0x0000000000527805 */ /* 0x000fe4000001ff00 */
[----:B------:R-:W-:Y:S02]  /*0280*/  CS2R R84, SRZ ;  /* 0x0000000000547805 */ /* 0x000fe4000001ff00 */
[----:B------:R-:W-:Y:S01]  /*0290*/  CS2R R86, SRZ ;  /* 0x0000000000567805 */ /* 0x000fe2000001ff00 */
[----:B------:R-:W-:-:S05]  /*02a0*/  IMAD.SHL.U32 R4, R3, 0x8, RZ ;  /* 0x0000000803047824 */ /* 0x000fca00078e00ff */
[-C--:B------:R-:W-:Y:S02]  /*02b0*/  IABS R7, R4.reuse ;  /* 0x0000000400077213 */ /* 0x080fe40000000000 */
[----:B------:R-:W-:Y:S02]  /*02c0*/  IABS R10, R4 ;  /* 0x00000004000a7213 */ /* 0x000fe40000000000 */
[----:B------:R-:W1:Y:S08]  /*02d0*/  I2F.RP R0, R7 ;  /* 0x0000000700007306 */ /* 0x000e700000209400 */
[----:B-1----:R-:W1:Y:S02]  /*02e0*/  MUFU.RCP R0, R0 ;  /* 0x0000000000007308 */ /* 0x002e640000001000 */
[----:B-1----:R-:W-:-:S02]  /*02f0*/  VIADD R2, R0, 0xffffffe ;  /* 0x0ffffffe00027836 */ /* 0x002fc40000000000 */
[----:B------:R-:W-:-:S04]  /*0300*/  IMAD.MOV R0, RZ, RZ, -R10 ;  /* 0x000000ffff007224 */ /* 0x000fc800078e0a0a */
[----:B------:R1:W2:Y:S02]  /*0310*/  F2I.FTZ.U32.TRUNC.NTZ R3, R2 ;  /* 0x0000000200037305 */ /* 0x0002a4000021f000 */
[----:B-1----:R-:W-:Y:S02]  /*0320*/  IMAD.MOV.U32 R2, RZ, RZ, RZ ;  /* 0x000000ffff027224 */ /* 0x002fe400078e00ff */
[----:B--2---:R-:W-:-:S04]  /*0330*/  IMAD.MOV R6, RZ, RZ, -R3 ;  /* 0x000000ffff067224 */ /* 0x004fc800078e0a03 */
[----:B------:R-:W-:Y:S02]  /*0340*/  IMAD R9, R6, R7, RZ ;  /* 0x0000000706097224 */ /* 0x000fe400078e02ff */
[----:B------:R-:W-:Y:S02]  /*0350*/  IMAD.MOV.U32 R6, RZ, RZ, R8 ;  /* 0x000000ffff067224 */ /* 0x000fe400078e0008 */
[----:B------:R-:W-:-:S06]  /*0360*/  IMAD.HI.U32 R3, R3, R9, R2 ;  /* 0x0000000903037227 */ /* 0x000fcc00078e0002 */
[----:B------:R-:W-:-:S04]  /*0370*/  IMAD.HI.U32 R3, R3, R6, RZ ;  /* 0x0000000603037227 */ /* 0x000fc800078e00ff */
[----:B------:R-:W-:-:S05]  /*0380*/  IMAD R0, R3, R0, R6 ;  /* 0x0000000003007224 */ /* 0x000fca00078e0206 */
[----:B------:R-:W-:-:S13]  /*0390*/  ISETP.GT.U32.AND P1, PT, R7, R0, PT ;  /* 0x000000000700720c */ /* 0x000fda0003f24070 */
[----:B------:R-:W-:Y:S02]  /*03a0*/  @!P1 IMAD.IADD R0, R0, 0x1, -R7 ;  /* 0x0000000100009824 */ /* 0x000fe400078e0a07 */
[----:B------:R-:W-:Y:S01]  /*03b0*/  @!P1 VIADD R3, R3, 0x1 ;  /* 0x0000000103039836 */ /* 0x000fe20000000000 */
[----:B------:R-:W-:Y:S02]  /*03c0*/  ISETP.NE.AND P1, PT, R4, RZ, PT ;  /* 0x000000ff0400720c */ /* 0x000fe40003f25270 */
[----:B------:R-:W-:Y:S02]  /*03d0*/  ISETP.GE.U32.AND P0, PT, R0, R7, PT ;  /* 0x000000070000720c */ /* 0x000fe40003f06070 */
[----:B------:R-:W-:-:S04]  /*03e0*/  LOP3.LUT R0, R5, R4, RZ, 0x3c, !PT ;  /* 0x0000000405007212 */ /* 0x000fc800078e3cff */
[----:B------:R-:W-:Y:S01]  /*03f0*/  ISETP.GE.AND P2, PT, R0, RZ, PT ;  /* 0x000000ff0000720c */ /* 0x000fe20003f46270 */
[----:B------:R-:W-:-:S06]  /*0400*/  VIADD R0, R88, 0x7f ;  /* 0x0000007f58007836 */ /* 0x000fcc0000000000 */
[----:B------:R-:W-:-:S04]  /*0410*/  @P0 VIADD R3, R3, 0x1 ;  /* 0x0000000103030836 */ /* 0x000fc80000000000 */
[----:B------:R-:W-:Y:S01]  /*0420*/  IMAD.MOV.U32 R2, RZ, RZ, R3 ;  /* 0x000000ffff027224 */ /* 0x000fe200078e0003 */
[----:B------:R-:W-:-:S03]  /*0430*/  SHF.R.S32.HI R3, RZ, 0x1f, R0 ;  /* 0x0000001fff037819 */ /* 0x000fc60000011400 */
[----:B------:R-:W-:Y:S01]  /*0440*/  @!P2 IMAD.MOV R2, RZ, RZ, -R2 ;  /* 0x000000ffff02a224 */ /* 0x000fe200078e0a02 */
[----:B------:R-:W-:Y:S02]  /*0450*/  @!P1 LOP3.LUT R2, RZ, R4, RZ, 0x33, !PT ;  /* 0x00000004ff029212 */ /* 0x000fe400078e33ff */
[----:B------:R-:W-:-:S03]  /*0460*/  LEA.HI R3, R3, R0, RZ, 0x7 ;  /* 0x0000000003037211 */ /* 0x000fc600078f38ff */
[----:B------:R-:W-:Y:S02]  /*0470*/  IMAD.SHL.U32 R6, R2, 0x8, RZ ;  /* 0x0000000802067824 */ /* 0x000fe400078e00ff */
[----:B------:R-:W-:-:S03]  /*0480*/  IMAD.MOV R2, RZ, RZ, -R2 ;  /* 0x000000ffff027224 */ /* 0x000fc600078e0a02 */
[----:B------:R-:W-:Y:S01]  /*0490*/  LEA.HI.SX32 R3, R3, -R6, 0x19 ;  /* 0x8000000603037211 */ /* 0x000fe200078fcaff */
[----:B------:R-:W-:-:S03]  /*04a0*/  IMAD R11, R4, R2, R5 ;  /* 0x00000002040b7224 */ /* 0x000fc600078e0205 */
[----:B------:R-:W-:-:S04]  /*04b0*/  VIMNMX R8, R3, 0x8, PT ;  /* 0x0000000803087848 */ /* 0x000fc80003fe0100 */
[-C--:B------:R-:W-:Y:S02]  /*04c0*/  IABS R7, R8.reuse ;  /* 0x0000000800077213 */ /* 0x080fe40000000000 */
[----:B------:R-:W-:Y:S02]  /*04d0*/  IABS R4, R8 ;  /* 0x0000000800047213 */ /* 0x000fe40000000000 */
[----:B------:R-:W1:Y:S01]  /*04e0*/  I2F.RP R0, R7 ;  /* 0x0000000700007306 */ /* 0x000e620000209400 */
[C---:B------:R-:W-:Y:S02]  /*04f0*/  R2UR UR5, R8.reuse ;  /* 0x00000000080572ca */ /* 0x040fe400000e0000 */
[----:B------:R-:W-:-:S11]  /*0500*/  R2UR UR6, R8 ;  /* 0x00000000080672ca */ /* 0x000fd600000e0000 */
[----:B------:R-:W-:Y:S01]  /*0510*/  UISETP.NE.AND UP0, UPT, UR5, URZ, UPT ;  /* 0x0000003f0500728c */ /* 0x000fe2000bf05270 */
[----:B-1----:R-:W1:Y:S02]  /*0520*/  MUFU.RCP R0, R0 ;  /* 0x0000000000007308 */ /* 0x002e640000001000 */
[----:B-1----:R-:W-:Y:S02]  /*0530*/  VIADD R3, R0, 0xffffffe ;  /* 0x0ffffffe00037836 */ /* 0x002fe40000000000 */
[----:B------:R-:W-:-:S04]  /*0540*/  IMAD.MOV R0, RZ, RZ, -R4 ;  /* 0x000000ffff007224 */ /* 0x000fc800078e0a04 */
[----:B------:R-:W1:Y:S02]  /*0550*/  F2I.FTZ.U32.TRUNC.NTZ R3, R3 ;  /* 0x0000000300037305 */ /* 0x000e64000021f000 */
[----:B-1----:R-:W-:-:S04]  /*0560*/  IMAD.MOV R9, RZ, RZ, -R3 ;  /* 0x000000ffff097224 */ /* 0x002fc800078e0a03 */
[----:B------:R-:W-:Y:S01]  /*0570*/  IMAD.MOV.U32 R2, RZ, RZ, R9 ;  /* 0x000000ffff027224 */ /* 0x000fe200078e0009 */
[----:B------:R-:W-:-:S03]  /*0580*/  IABS R9, R11 ;  /* 0x0000000b00097213 */ /* 0x000fc60000000000 */
[----:B------:R-:W-:Y:S02]  /*0590*/  IMAD R5, R2, R7, RZ ;  /* 0x0000000702057224 */ /* 0x000fe400078e02ff */
[----:B------:R-:W-:-:S04]  /*05a0*/  IMAD.MOV.U32 R2, RZ, RZ, RZ ;  /* 0x000000ffff027224 */ /* 0x000fc800078e00ff */
[----:B------:R-:W-:Y:S02]  /*05b0*/  IMAD.HI.U32 R2, R3, R5, R2 ;  /* 0x0000000503027227 */ /* 0x000fe400078e0002 */
[----:B------:R-:W1:Y:S04]  /*05c0*/  S2R R3, SR_TID.X ;  /* 0x0000000000037919 */ /* 0x000e680000002100 */
[----:B------:R-:W-:-:S04]  /*05d0*/  IMAD.HI.U32 R2, R2, R9, RZ ;  /* 0x0000000902027227 */ /* 0x000fc800078e00ff */
[----:B------:R-:W-:-:S05]  /*05e0*/  IMAD R0, R2, R0, R9 ;  /* 0x0000000002007224 */ /* 0x000fca00078e0209 */
[----:B------:R-:W-:-:S13]  /*05f0*/  ISETP.GT.U32.AND P1, PT, R7, R0, PT ;  /* 0x000000000700720c */ /* 0x000fda0003f24070 */
[----:B------:R-:W-:Y:S02]  /*0600*/  @!P1 IMAD.IADD R0, R0, 0x1, -R7 ;  /* 0x0000000100009824 */ /* 0x000fe400078e0a07 */
[----:B------:R-:W-:-:S03]  /*0610*/  @!P1 VIADD R2, R2, 0x1 ;  /* 0x0000000102029836 */ /* 0x000fc60000000000 */
[----:B------:R-:W-:Y:S02]  /*0620*/  ISETP.GE.U32.AND P0, PT, R0, R7, PT ;  /* 0x000000070000720c */ /* 0x000fe40003f06070 */
[----:B------:R-:W-:Y:S02]  /*0630*/  LOP3.LUT R0, R11, R8, RZ, 0x3c, !PT ;  /* 0x000000080b007212 */ /* 0x000fe400078e3cff */
[----:B-1----:R-:W-:Y:S02]  /*0640*/  LOP3.LUT R5, R3, 0x7f, RZ, 0xc0, !PT ;  /* 0x0000007f03057812 */ /* 0x002fe400078ec0ff */
[----:B------:R-:W-:-:S07]  /*0650*/  ISETP.GE.AND P2, PT, R0, RZ, PT ;  /* 0x000000ff0000720c */ /* 0x000fce0003f46270 */
[----:B------:R-:W-:-:S06]  /*0660*/  @P0 VIADD R2, R2, 0x1 ;  /* 0x0000000102020836 */ /* 0x000fcc0000000000 */
[----:B------:R-:W-:-:S05]  /*0670*/  @!P2 IMAD.MOV R2, RZ, RZ, -R2 ;  /* 0x000000ffff02a224 */ /* 0x000fca00078e0a02 */
[----:B------:R-:W-:-:S09]  /*0680*/  R2UR UR4, R2 ;  /* 0x00000000020472ca */ /* 0x000fd200000e0000 */
[----:B------:R-:W-:-:S04]  /*0690*/  @!UP0 ULOP3.LUT UR4, URZ, UR6, URZ, 0x33, !UPT ;  /* 0x000000063f048292 */ /* 0x000fc8000f8e333f */
[----:B------:R-:W-:Y:S02]  /*06a0*/  UIADD3 UR5, -UR4, URZ, URZ ;  /* 0x0000003f04057290 */ /* 0x000fe4000fffe13f */
[----:B------:R-:W-:-:S04]  /*06b0*/  USHF.L.U32 UR9, UR4, 0x7, URZ ;  /* 0x0000000704097899 */ /* 0x000fc8000800063f */
[----:B------:R-:W-:Y:S01]  /*06c0*/  IMAD R0, R8, UR5, R11 ;  /* 0x0000000508007c24 */ /* 0x000fe2000f8e020b */
[----:B------:R-:W-:Y:S01]  /*06d0*/  UMOV UR5, 0x400 ;  /* 0x0000040000057882 */ /* 0x000fe20000000000 */
[----:B------:R-:W1:Y:S01]  /*06e0*/  LDC R8, c[0x0][0x230] ;  /* 0x00008c00ff087b82 */ /* 0x000e620000000800 */
[----:B---3--:R-:W-:Y:S01]  /*06f0*/  ULEA UR8, UR8, UR5, 0x18 ;  /* 0x0000000508087291 */ /* 0x008fe2000f8ec03f */
[----:B------:R-:W-:-:S04]  /*0700*/  IMAD.IADD R0, R6, 0x1, R0 ;  /* 0x0000000106007824 */ /* 0x000fc800078e0200 */
[----:B------:R-:W-:Y:S01]  /*0710*/  IMAD R2, R0, 0x80, R5 ;  /* 0x0000008000027824 */ /* 0x000fe200078e0205 */
[----:B------:R-:W-:-:S04]  /*0720*/  SHF.R.U32.HI R0, RZ, 0x7, R3 ;  /* 0x00000007ff007819 */ /* 0x000fc80000011603 */
[----:B------:R-:W-:Y:S01]  /*0730*/  SGXT.U32 R0, R0, 0x1 ;  /* 0x000000010000781a */ /* 0x000fe20000000000 */
[----:B-1----:R-:W-:-:S05]  /*0740*/  VIADD R8, R8, 0x1f ;  /* 0x0000001f08087836 */ /* 0x002fca0000000000 */
[----:B------:R-:W-:-:S13]  /*0750*/  ISETP.GE.AND P0, PT, R8, 0x20, PT ;  /* 0x000000200800780c */ /* 0x000fda0003f06270 */
[----:B0-----:R-:W-:Y:S05]  /*0760*/  @!P0 BRA `(.L_x_0) ;  /* 0x0000002400f48947 */ /* 0x001fea0003800000 */
[----:B------:R-:W-:Y:S01]  /*0770*/  IABS R26, R88 ;  /* 0x00000058001a7213 */ /* 0x000fe20000000000 */
[----:B------:R-:W0:Y:S01]  /*0780*/  LDC R131, c[0x0][0x238] ;  /* 0x00008e00ff837b82 */ /* 0x000e220000000800 */
[----:B------:R-:W-:Y:S02]  /*0790*/  IABS R24, R89 ;  /* 0x0000005900187213 */ /* 0x000fe40000000000 */
[----:B------:R-:W-:Y:S01]  /*07a0*/  CS2R R30, SRZ ;  /* 0x00000000001e7805 */ /* 0x000fe2000001ff00 */
[----:B------:R-:W1:Y:S01]  /*07b0*/  I2F.RP R10, R26 ;  /* 0x0000001a000a7306 */ /* 0x000e620000209400 */
[----:B------:R-:W-:Y:S02]  /*07c0*/  SHF.R.U32.HI R4, RZ, 0x5, R3 ;  /* 0x00000005ff047819 */ /* 0x000fe40000011603 */
[----:B------:R-:W-:Y:S02]  /*07d0*/  CS2R R32, SRZ ;  /* 0x0000000000207805 */ /* 0x000fe4000001ff00 */
[----:B------:R-:W-:-:S02]  /*07e0*/  IABS R23, R2 ;  /* 0x0000000200177213 */ /* 0x000fc40000000000 */
[----:B------:R-:W-:Y:S02]  /*07f0*/  CS2R R34, SRZ ;  /* 0x0000000000227805 */ /* 0x000fe4000001ff00 */
[----:B------:R-:W-:Y:S02]  /*0800*/  R2UR UR13, R4 ;  /* 0x00000000040d72ca */ /* 0x000fe400000e0000 */
[----:B------:R-:W-:Y:S02]  /*0810*/  CS2R R36, SRZ ;  /* 0x0000000000247805 */ /* 0x000fe4000001ff00 */
[----:B------:R-:W-:Y:S01]  /*0820*/  LOP3.LUT R162, R3, 0x1f, RZ, 0xc0, !PT ;  /* 0x0000001f03a27812 */ /* 0x000fe200078ec0ff */
[----:B------:R-:W2:Y:S01]  /*0830*/  I2F.RP R9, R24 ;  /* 0x0000001800097306 */ /* 0x000ea20000209400 */
[----:B------:R-:W-:Y:S02]  /*0840*/  LOP3.LUT R97, R0, 0x4, RZ, 0xfc, !PT ;  /* 0x0000000400617812 */ /* 0x000fe400078efcff */
[----:B------:R-:W-:-:S02]  /*0850*/  CS2R R38, SRZ ;  /* 0x0000000000267805 */ /* 0x000fc4000001ff00 */
[C---:B------:R-:W-:Y:S02]  /*0860*/  LOP3.LUT R98, R0.reuse, 0x6, RZ, 0xfc, !PT ;  /* 0x0000000600627812 */ /* 0x040fe400078efcff */
[----:B------:R-:W-:Y:S02]  /*0870*/  CS2R R40, SRZ ;  /* 0x0000000000287805 */ /* 0x000fe4000001ff00 */
[C---:B------:R-:W-:Y:S02]  /*0880*/  LOP3.LUT R99, R0.reuse, 0x8, RZ, 0xfc, !PT ;  /* 0x0000000800637812 */ /* 0x040fe400078efcff */
[----:B------:R-:W-:Y:S02]  /*0890*/  CS2R R42, SRZ ;  /* 0x00000000002a7805 */ /* 0x000fe4000001ff00 */
[C---:B------:R-:W-:Y:S01]  /*08a0*/  LOP3.LUT R100, R0.reuse, 0xa, RZ, 0xfc, !PT ;  /* 0x0000000a00647812 */ /* 0x040fe200078efcff */
[----:B-1----:R-:W1:Y:S01]  /*08b0*/  MUFU.RCP R10, R10 ;  /* 0x0000000a000a7308 */ /* 0x002e620000001000 */
[C---:B------:R-:W-:Y:S01]  /*08c0*/  LOP3.LUT R101, R0.reuse, 0xc, RZ, 0xfc, !PT ;  /* 0x0000000c00657812 */ /* 0x040fe200078efcff */
[----:B------:R-:W-:Y:S01]  /*08d0*/  UIADD3 UR4, UR9, UR13, URZ ;  /* 0x0000000d09047290 */ /* 0x000fe2000fffe03f */
[C---:B------:R-:W-:Y:S01]  /*08e0*/  LOP3.LUT R102, R0.reuse, 0xe, RZ, 0xfc, !PT ;  /* 0x0000000e00667812 */ /* 0x040fe200078efcff */
[----:B------:R-:W-:Y:S01]  /*08f0*/  ULOP3.LUT UR24, UR9, 0x7, UR13, 0xf8, !UPT ;  /* 0x0000000709187892 */ /* 0x000fe2000f8ef80d */
[C---:B------:R-:W-:Y:S01]  /*0900*/  LOP3.LUT R103, R0.reuse, 0x10, RZ, 0xfc, !PT ;  /* 0x0000001000677812 */ /* 0x040fe200078efcff */
[----:B------:R-:W-:Y:S01]  /*0910*/  UIADD3 UR5, UR4, 0x78, URZ ;  /* 0x0000007804057890 */ /* 0x000fe2000fffe03f */
[C---:B------:R-:W-:Y:S01]  /*0920*/  LOP3.LUT R104, R0.reuse, 0x12, RZ, 0xfc, !PT ;  /* 0x0000001200687812 */ /* 0x040fe200078efcff */
[----:B--2---:R-:W2:Y:S01]  /*0930*/  MUFU.RCP R9, R9 ;  /* 0x0000000900097308 */ /* 0x004ea20000001000 */
[----:B------:R-:W-:Y:S01]  /*0940*/  ULOP3.LUT UR6, UR24, 0x70, URZ, 0xfc, !UPT ;  /* 0x0000007018067892 */ /* 0x000fe2000f8efc3f */
[C---:B------:R-:W-:Y:S01]  /*0950*/  LOP3.LUT R105, R0.reuse, 0x14, RZ, 0xfc, !PT ;  /* 0x0000001400697812 */ /* 0x040fe200078efcff */
[----:B------:R-:W-:Y:S01]  /*0960*/  ULOP3.LUT UR7, UR24, 0x68, URZ, 0xfc, !UPT ;  /* 0x0000006818077892 */ /* 0x000fe2000f8efc3f */
[C---:B------:R-:W-:Y:S01]  /*0970*/  LOP3.LUT R106, R0.reuse, 0x16, RZ, 0xfc, !PT ;  /* 0x00000016006a7812 */ /* 0x040fe200078efcff */
[----:B------:R-:W-:Y:S01]  /*0980*/  ULOP3.LUT UR12, UR24, 0x60, URZ, 0xfc, !UPT ;  /* 0x00000060180c7892 */ /* 0x000fe2000f8efc3f */
[C---:B------:R-:W-:Y:S01]  /*0990*/  LOP3.LUT R107, R0.reuse, 0x18, RZ, 0xfc, !PT ;  /* 0x00000018006b7812 */ /* 0x040fe200078efcff */
[----:B------:R-:W-:Y:S01]  /*09a0*/  UIADD3 UR14, UR4, 0x58, URZ ;  /* 0x00000058040e7890 */ /* 0x000fe2000fffe03f */
[----:B------:R-:W-:Y:S01]  /*09b0*/  LOP3.LUT R108, R0, 0x1a, RZ, 0xfc, !PT ;  /* 0x0000001a006c7812 */ /* 0x000fe200078efcff */
[----:B-1----:R-:W-:Y:S01]  /*09c0*/  VIADD R6, R10, 0xffffffe ;  /* 0x0ffffffe0a067836 */ /* 0x002fe20000000000 */
[----:B------:R-:W-:Y:S01]  /*09d0*/  ULOP3.LUT UR15, UR24, 0x50, URZ, 0xfc, !UPT ;  /* 0x00000050180f7892 */ /* 0x000fe2000f8efc3f */
[C---:B------:R-:W-:Y:S01]  /*09e0*/  LOP3.LUT R109, R0.reuse, 0x1c, RZ, 0xfc, !PT ;  /* 0x0000001c006d7812 */ /* 0x040fe200078efcff */
[----:B------:R-:W-:Y:S01]  /*09f0*/  ULOP3.LUT UR16, UR24, 0x48, URZ, 0xfc, !UPT ;  /* 0x0000004818107892 */ /* 0x000fe2000f8efc3f */
[----:B------:R1:W3:Y:S01]  /*0a00*/  F2I.FTZ.U32.TRUNC.NTZ R7, R6 ;  /* 0x0000000600077305 */ /* 0x0002e2000021f000 */
[----:B------:R-:W-:Y:S01]  /*0a10*/  ULOP3.LUT UR17, UR24, 0x40, URZ, 0xfc, !UPT ;  /* 0x0000004018117892 */ /* 0x000fe2000f8efc3f */
[C---:B------:R-:W-:Y:S01]  /*0a20*/  LOP3.LUT R110, R0.reuse, 0x1e, RZ, 0xfc, !PT ;  /* 0x0000001e006e7812 */ /* 0x040fe200078efcff */
[----:B------:R-:W-:Y:S01]  /*0a30*/  IMAD.U32 R14, RZ, RZ, UR15 ;  /* 0x0000000fff0e7e24 */ /* 0x000fe2000f8e00ff */
[----:B------:R-:W-:Y:S01]  /*0a40*/  UIADD3 UR18, UR4, 0x38, URZ ;  /* 0x0000003804127890 */ /* 0x000fe2000fffe03f */
[----:B--2---:R-:W-:Y:S01]  /*0a50*/  VIADD R4, R9, 0xffffffe ;  /* 0x0ffffffe09047836 */ /* 0x004fe20000000000 */
[----:B------:R-:W-:Y:S01]  /*0a60*/  ULOP3.LUT UR19, UR24, 0x30, URZ, 0xfc, !UPT ;  /* 0x0000003018137892 */ /* 0x000fe2000f8efc3f */
[----:B------:R-:W-:Y:S01]  /*0a70*/  LOP3.LUT R96, R0, 0x2, RZ, 0xfc, !PT ;  /* 0x0000000200607812 */ /* 0x000fe200078efcff */
[----:B------:R-:W-:Y:S01]  /*0a80*/  ULOP3.LUT UR20, UR24, 0x28, URZ, 0xfc, !UPT ;  /* 0x0000002818147892 */ /* 0x000fe2000f8efc3f */
[----:B------:R2:W4:Y:S01]  /*0a90*/  F2I.FTZ.U32.TRUNC.NTZ R5, R4 ;  /* 0x0000000400057305 */ /* 0x000522000021f000 */
[----:B-1----:R-:W-:Y:S01]  /*0aa0*/  IMAD.MOV.U32 R6, RZ, RZ, RZ ;  /* 0x000000ffff067224 */ /* 0x002fe200078e00ff */
[----:B------:R-:W-:Y:S01]  /*0ab0*/  IABS R14, R14 ;  /* 0x0000000e000e7213 */ /* 0x000fe20000000000 */
[----:B------:R-:W-:Y:S01]  /*0ac0*/  IMAD.U32 R16, RZ, RZ, UR19 ;  /* 0x00000013ff107e24 */ /* 0x000fe2000f8e00ff */
[----:B------:R-:W-:Y:S01]  /*0ad0*/  ULOP3.LUT UR21, UR24, 0x20, URZ, 0xfc, !UPT ;  /* 0x0000002018157892 */ /* 0x000fe2000f8efc3f */
[----:B0-----:R-:W-:Y:S01]  /*0ae0*/  IMAD.SHL.U32 R148, R131, 0x20, RZ ;  /* 0x0000002083947824 */ /* 0x001fe200078e00ff */
[----:B------:R-:W-:Y:S01]  /*0af0*/  UIADD3 UR4, UR4, 0x18, URZ ;  /* 0x0000001804047890 */ /* 0x000fe2000fffe03f */
[----:B---3--:R-:W-:Y:S01]  /*0b00*/  IMAD.MOV R11, RZ, RZ, -R7 ;  /* 0x000000ffff0b7224 */ /* 0x008fe200078e0a07 */
[----:B------:R-:W-:Y:S01]  /*0b10*/  IABS R25, R16 ;  /* 0x0000001000197213 */ /* 0x000fe20000000000 */
[----:B--2---:R-:W-:Y:S01]  /*0b20*/  IMAD.U32 R4, RZ, RZ, UR5 ;  /* 0x00000005ff047e24 */ /* 0x004fe2000f8e00ff */
[----:B------:R-:W-:Y:S01]  /*0b30*/  ULOP3.LUT UR22, UR24, 0x10, URZ, 0xfc, !UPT ;  /* 0x0000001018167892 */ /* 0x000fe2000f8efc3f */
[----:B------:R-:W-:Y:S01]  /*0b40*/  IMAD R9, R11, R26, RZ ;  /* 0x0000001a0b097224 */ /* 0x000fe200078e02ff */
[----:B------:R-:W-:Y:S01]  /*0b50*/  ULOP3.LUT UR23, UR24, 0x8, URZ, 0xfc, !UPT ;  /* 0x0000000818177892 */ /* 0x000fe2000f8efc3f */
[----:B------:R-:W-:Y:S01]  /*0b60*/  IMAD.U32 R11, RZ, RZ, UR12 ;  /* 0x0000000cff0b7e24 */ /* 0x000fe2000f8e00ff */
[----:B------:R-:W-:Y:S01]  /*0b70*/  CS2R R44, SRZ ;  /* 0x00000000002c7805 */ /* 0x000fe2000001ff00 */
[----:B----4-:R-:W-:Y:S01]  /*0b80*/  IMAD.MOV R10, RZ, RZ, -R5 ;  /* 0x000000ffff0a7224 */ /* 0x010fe200078e0a05 */
[----:B------:R-:W-:Y:S01]  /*0b90*/  CS2R R46, SRZ ;  /* 0x00000000002e7805 */ /* 0x000fe2000001ff00 */
[----:B------:R-:W-:Y:S01]  /*0ba0*/  IMAD.HI.U32 R6, R7, R9, R6 ;  /* 0x0000000907067227 */ /* 0x000fe200078e0006 */
[----:B------:R-:W-:-:S02]  /*0bb0*/  IABS R13, R11 ;  /* 0x0000000b000d7213 */ /* 0x000fc40000000000 */
[----:B------:R-:W-:Y:S02]  /*0bc0*/  CS2R R48, SRZ ;  /* 0x0000000000307805 */ /* 0x000fe4000001ff00 */
[----:B------:R-:W-:Y:S01]  /*0bd0*/  CS2R R50, SRZ ;  /* 0x0000000000327805 */ /* 0x000fe2000001ff00 */
[----:B------:R-:W-:Y:S01]  /*0be0*/  IMAD.MOV.U32 R7, RZ, RZ, R10 ;  /* 0x000000ffff077224 */ /* 0x000fe200078e000a */
[----:B------:R-:W-:Y:S01]  /*0bf0*/  IABS R10, R4 ;  /* 0x00000004000a7213 */ /* 0x000fe20000000000 */
[----:B------:R-:W-:Y:S01]  /*0c00*/  IMAD.MOV.U32 R4, RZ, RZ, RZ ;  /* 0x000000ffff047224 */ /* 0x000fe200078e00ff */
[----:B------:R-:W-:Y:S01]  /*0c10*/  CS2R R52, SRZ ;  /* 0x0000000000347805 */ /* 0x000fe2000001ff00 */
[----:B------:R-:W-:Y:S01]  /*0c20*/  IMAD R7, R7, R24, RZ ;  /* 0x0000001807077224 */ /* 0x000fe200078e02ff */
[----:B------:R-:W-:Y:S01]  /*0c30*/  CS2R R54, SRZ ;  /* 0x0000000000367805 */ /* 0x000fe2000001ff00 */
[----:B------:R-:W-:Y:S01]  /*0c40*/  IMAD.U32 R9, RZ, RZ, UR6 ;  /* 0x00000006ff097e24 */ /* 0x000fe2000f8e00ff */
[----:B------:R-:W-:Y:S01]  /*0c50*/  CS2R R56, SRZ ;  /* 0x0000000000387805 */ /* 0x000fe2000001ff00 */
[----:B------:R-:W-:Y:S01]  /*0c60*/  IMAD.HI.U32 R4, R5, R7, R4 ;  /* 0x0000000705047227 */ /* 0x000fe200078e0004 */
[----:B------:R-:W-:-:S02]  /*0c70*/  CS2R R58, SRZ ;  /* 0x00000000003a7805 */ /* 0x000fc4000001ff00 */
[----:B------:R-:W-:Y:S02]  /*0c80*/  CS2R R60, SRZ ;  /* 0x00000000003c7805 */ /* 0x000fe4000001ff00 */
[----:B------:R-:W-:Y:S01]  /*0c90*/  IABS R9, R9 ;  /* 0x0000000900097213 */ /* 0x000fe20000000000 */
[----:B------:R-:W-:Y:S01]  /*0ca0*/  IMAD.HI.U32 R6, R6, R23, RZ ;  /* 0x0000001706067227 */ /* 0x000fe200078e00ff */
[----:B------:R-:W-:Y:S02]  /*0cb0*/  CS2R R62, SRZ ;  /* 0x00000000003e7805 */ /* 0x000fe4000001ff00 */
[----:B------:R-:W-:Y:S02]  /*0cc0*/  CS2R R64, SRZ ;  /* 0x0000000000407805 */ /* 0x000fe4000001ff00 */
[----:B------:R-:W-:Y:S01]  /*0cd0*/  CS2R R66, SRZ ;  /* 0x0000000000427805 */ /* 0x000fe2000001ff00 */
[----:B------:R-:W-:Y:S01]  /*0ce0*/  IMAD.MOV.U32 R7, RZ, RZ, R10 ;  /* 0x000000ffff077224 */ /* 0x000fe200078e000a */
[----:B------:R-:W-:Y:S01]  /*0cf0*/  CS2R R68, SRZ ;  /* 0x0000000000447805 */ /* 0x000fe2000001ff00 */
[----:B------:R-:W-:Y:S01]  /*0d00*/  IMAD.MOV R6, RZ, RZ, -R6 ;  /* 0x000000ffff067224 */ /* 0x000fe200078e0a06 */
[----:B------:R-:W-:Y:S01]  /*0d10*/  CS2R R70, SRZ ;  /* 0x0000000000467805 */ /* 0x000fe2000001ff00 */
[----:B------:R-:W-:Y:S01]  /*0d20*/  IMAD.U32 R10, RZ, RZ, UR7 ;  /* 0x00000007ff0a7e24 */ /* 0x000fe2000f8e00ff */
[----:B------:R-:W-:Y:S01]  /*0d30*/  CS2R R72, SRZ ;  /* 0x0000000000487805 */ /* 0x000fe2000001ff00 */
[----:B------:R-:W-:Y:S01]  /*0d40*/  IMAD.HI.U32 R5, R4, R7, RZ ;  /* 0x0000000704057227 */ /* 0x000fe200078e00ff */
[----:B------:R-:W-:-:S02]  /*0d50*/  CS2R R74, SRZ ;  /* 0x00000000004a7805 */ /* 0x000fc4000001ff00 */
[----:B------:R-:W-:Y:S02]  /*0d60*/  CS2R R76, SRZ ;  /* 0x00000000004c7805 */ /* 0x000fe4000001ff00 */
[----:B------:R-:W-:Y:S01]  /*0d70*/  IABS R12, R10 ;  /* 0x0000000a000c7213 */ /* 0x000fe20000000000 */
[----:B------:R-:W-:Y:S01]  /*0d80*/  IMAD R23, R26, R6, R23 ;  /* 0x000000061a177224 */ /* 0x000fe200078e0217 */
[----:B------:R-:W-:Y:S01]  /*0d90*/  CS2R R78, SRZ ;  /* 0x00000000004e7805 */ /* 0x000fe2000001ff00 */
[----:B------:R-:W-:Y:S01]  /*0da0*/  IMAD.MOV R6, RZ, RZ, -R5 ;  /* 0x000000ffff067224 */ /* 0x000fe200078e0a05 */
[----:B------:R-:W-:Y:S01]  /*0db0*/  CS2R R80, SRZ ;  /* 0x0000000000507805 */ /* 0x000fe2000001ff00 */
[----:B------:R-:W-:Y:S01]  /*0dc0*/  IMAD.HI.U32 R5, R4, R9, RZ ;  /* 0x0000000904057227 */ /* 0x000fe200078e00ff */
[----:B------:R-:W-:Y:S02]  /*0dd0*/  ISETP.GT.U32.AND P2, PT, R26, R23, PT ;  /* 0x000000171a00720c */ /* 0x000fe40003f44070 */
[----:B------:R-:W-:-:S02]  /*0de0*/  CS2R R82, SRZ ;  /* 0x0000000000527805 */ /* 0x000fc4000001ff00 */
[----:B------:R-:W-:Y:S01]  /*0df0*/  CS2R R84, SRZ ;  /* 0x0000000000547805 */ /* 0x000fe2000001ff00 */
[----:B------:R-:W-:Y:S01]  /*0e00*/  IMAD.U32 R10, RZ, RZ, UR14 ;  /* 0x0000000eff0a7e24 */ /* 0x000fe2000f8e00ff */
[----:B------:R-:W-:Y:S01]  /*0e10*/  CS2R R86, SRZ ;  /* 0x0000000000567805 */ /* 0x000fe2000001ff00 */
[C---:B------:R-:W-:Y:S02]  /*0e20*/  IMAD R6, R24.reuse, R6, R7 ;  /* 0x0000000618067224 */ /* 0x040fe400078e0207 */
[----:B------:R-:W-:Y:S01]  /*0e30*/  IMAD.MOV.U32 R11, RZ, RZ, R12 ;  /* 0x000000ffff0b7224 */ /* 0x000fe200078e000c */
[----:B------:R-:W-:Y:S01]  /*0e40*/  IABS R15, R10 ;  /* 0x0000000a000f7213 */ /* 0x000fe20000000000 */
[----:B------:R-:W-:Y:S01]  /*0e50*/  IMAD.MOV R7, RZ, RZ, -R5 ;  /* 0x000000ffff077224 */ /* 0x000fe200078e0a05 */
[----:B------:R-:W-:Y:S01]  /*0e60*/  ISETP.GT.U32.AND P3, PT, R24, R6, PT ;  /* 0x000000061800720c */ /* 0x000fe20003f64070 */
[----:B------:R-:W-:-:S04]  /*0e70*/  IMAD.HI.U32 R5, R4, R11, RZ ;  /* 0x0000000b04057227 */ /* 0x000fc800078e00ff */
[----:B------:R-:W-:Y:S02]  /*0e80*/  IMAD R7, R24, R7, R9 ;  /* 0x0000000718077224 */ /* 0x000fe400078e0209 */
[----:B------:R-:W-:-:S03]  /*0e90*/  IMAD.HI.U32 R9, R4, R13, RZ ;  /* 0x0000000d04097227 */ /* 0x000fc600078e00ff */
[----:B------:R-:W-:Y:S01]  /*0ea0*/  ISETP.GT.U32.AND P6, PT, R24, R7, PT ;  /* 0x000000071800720c */ /* 0x000fe20003fc4070 */
[----:B------:R-:W-:Y:S02]  /*0eb0*/  IMAD.MOV R10, RZ, RZ, -R5 ;  /* 0x000000ffff0a7224 */ /* 0x000fe400078e0a05 */
[----:B------:R-:W-:-:S04]  /*0ec0*/  IMAD.HI.U32 R5, R4, R15, RZ ;  /* 0x0000000f04057227 */ /* 0x000fc800078e00ff */
[----:B------:R-:W-:Y:S02]  /*0ed0*/  IMAD.MOV R12, RZ, RZ, -R9 ;  /* 0x000000ffff0c7224 */ /* 0x000fe400078e0a09 */
[C---:B------:R-:W-:Y:S02]  /*0ee0*/  IMAD R9, R24.reuse, R10, R11 ;  /* 0x0000000a18097224 */ /* 0x040fe400078e020b */
[----:B------:R-:W-:Y:S02]  /*0ef0*/  IMAD.MOV R5, RZ, RZ, -R5 ;  /* 0x000000ffff057224 */ /* 0x000fe400078e0a05 */
[C---:B------:R-:W-:Y:S01]  /*0f00*/  IMAD R10, R24.reuse, R12, R13 ;  /* 0x0000000c180a7224 */ /* 0x040fe200078e020d */
[C---:B------:R-:W-:Y:S01]  /*0f10*/  ISETP.GT.U32.AND P0, PT, R24.reuse, R9, PT ;  /* 0x000000091800720c */ /* 0x040fe20003f04070 */
[----:B------:R-:W-:Y:S02]  /*0f20*/  IMAD.MOV.U32 R13, RZ, RZ, R14 ;  /* 0x000000ffff0d7224 */ /* 0x000fe400078e000e */
[C---:B------:R-:W-:Y:S01]  /*0f30*/  IMAD R11, R24.reuse, R5, R15 ;  /* 0x00000005180b7224 */ /* 0x040fe200078e020f */
[----:B------:R-:W-:Y:S01]  /*0f40*/  ISETP.GT.U32.AND P4, PT, R24, R10, PT ;  /* 0x0000000a1800720c */ /* 0x000fe20003f84070 */
[----:B------:R-:W-:-:S02]  /*0f50*/  IMAD.U32 R12, RZ, RZ, UR16 ;  /* 0x00000010ff0c7e24 */ /* 0x000fc4000f8e00ff */
[----:B------:R-:W-:Y:S01]  /*0f60*/  IMAD.HI.U32 R5, R4, R13, RZ ;  /* 0x0000000d04057227 */ /* 0x000fe200078e00ff */
[C---:B------:R-:W-:Y:S02]  /*0f70*/  ISETP.GT.U32.AND P5, PT, R24.reuse, R11, PT ;  /* 0x0000000b1800720c */ /* 0x040fe40003fa4070 */
[----:B------:R-:W-:Y:S01]  /*0f80*/  IABS R17, R12 ;  /* 0x0000000c00117213 */ /* 0x000fe20000000000 */
[----:B------:R-:W-:Y:S02]  /*0f90*/  IMAD.U32 R14, RZ, RZ, UR17 ;  /* 0x00000011ff0e7e24 */ /* 0x000fe4000f8e00ff */
[----:B------:R-:W-:Y:S02]  /*0fa0*/  IMAD.MOV R5, RZ, RZ, -R5 ;  /* 0x000000ffff057224 */ /* 0x000fe400078e0a05 */
[----:B------:R-:W-:Y:S01]  /*0fb0*/  IMAD.U32 R15, RZ, RZ, UR18 ;  /* 0x00000012ff0f7e24 */ /* 0x000fe2000f8e00ff */
[----:B------:R-:W-:Y:S01]  /*0fc0*/  IABS R19, R14 ;  /* 0x0000000e00137213 */ /* 0x000fe20000000000 */
[----:B------:R-:W-:-:S02]  /*0fd0*/  IMAD R12, R24, R5, R13 ;  /* 0x00000005180c7224 */ /* 0x000fc400078e020d */
[----:B------:R-:W-:Y:S01]  /*0fe0*/  IMAD.HI.U32 R5, R4, R17, RZ ;  /* 0x0000001104057227 */ /* 0x000fe200078e00ff */
[----:B------:R-:W-:-:S03]  /*0ff0*/  IABS R21, R15 ;  /* 0x0000000f00157213 */ /* 0x000fc60000000000 */
[----:B------:R-:W-:-:S04]  /*1000*/  IMAD.HI.U32 R13, R4, R19, RZ ;  /* 0x00000013040d7227 */ /* 0x000fc800078e00ff */
[----:B------:R-:W-:Y:S02]  /*1010*/  IMAD.MOV R5, RZ, RZ, -R5 ;  /* 0x000000ffff057224 */ /* 0x000fe400078e0a05 */
[----:B------:R-:W-:Y:S02]  /*1020*/  IMAD.MOV R16, RZ, RZ, -R13 ;  /* 0x000000ffff107224 */ /* 0x000fe400078e0a0d */
[----:B------:R-:W-:-:S04]  /*1030*/  IMAD.HI.U32 R14, R4, R21, RZ ;  /* 0x00000015040e7227 */ /* 0x000fc800078e00ff */
[----:B------:R-:W-:Y:S02]  /*1040*/  IMAD R13, R24, R5, R17 ;  /* 0x00000005180d7224 */ /* 0x000fe400078e0211 */
[----:B------:R-:W-:Y:S02]  /*1050*/  IMAD.U32 R5, RZ, RZ, UR20 ;  /* 0x00000014ff057e24 */ /* 0x000fe4000f8e00ff */
[----:B------:R-:W-:-:S04]  /*1060*/  IMAD.HI.U32 R15, R4, R25, RZ ;  /* 0x00000019040f7227 */ /* 0x000fc800078e00ff */
[----:B------:R-:W-:Y:S02]  /*1070*/  IMAD.MOV R18, RZ, RZ, -R14 ;  /* 0x000000ffff127224 */ /* 0x000fe400078e0a0e */
[----:B------:R-:W-:Y:S02]  /*1080*/  IMAD.U32 R17, RZ, RZ, UR21 ;  /* 0x00000015ff117e24 */ /* 0x000fe4000f8e00ff */
[C---:B------:R-:W-:Y:S01]  /*1090*/  IMAD R14, R24.reuse, R16, R19 ;  /* 0x00000010180e7224 */ /* 0x040fe200078e0213 */
[----:B------:R-:W-:Y:S01]  /*10a0*/  IABS R19, R5 ;  /* 0x0000000500137213 */ /* 0x000fe20000000000 */
[----:B------:R-:W-:Y:S02]  /*10b0*/  IMAD.MOV R20, RZ, RZ, -R15 ;  /* 0x000000ffff147224 */ /* 0x000fe400078e0a0f */
[----:B------:R-:W-:Y:S02]  /*10c0*/  IMAD.U32 R5, RZ, RZ, UR24 ;  /* 0x00000018ff057e24 */ /* 0x000fe4000f8e00ff */
[----:B------:R-:W-:Y:S01]  /*10d0*/  IMAD R15, R24, R18, R21 ;  /* 0x00000012180f7224 */ /* 0x000fe200078e0215 */
[----:B------:R-:W-:Y:S01]  /*10e0*/  IABS R21, R17 ;  /* 0x0000001100157213 */ /* 0x000fe20000000000 */
[----:B------:R-:W-:Y:S01]  /*10f0*/  IMAD.U32 R17, RZ, RZ, UR4 ;  /* 0x00000004ff117e24 */ /* 0x000fe2000f8e00ff */
[----:B------:R-:W-:Y:S01]  /*1100*/  IABS R27, R5 ;  /* 0x00000005001b7213 */ /* 0x000fe20000000000 */
[----:B------:R-:W-:-:S04]  /*1110*/  IMAD.HI.U32 R5, R4, R19, RZ ;  /* 0x0000001304057227 */ /* 0x000fc800078e00ff */
[----:B------:R-:W-:Y:S01]  /*1120*/  IMAD R16, R24, R20, R25 ;  /* 0x0000001418107224 */ /* 0x000fe200078e0219 */
[----:B------:R-:W-:Y:S01]  /*1130*/  IABS R25, R17 ;  /* 0x0000001100197213 */ /* 0x000fe20000000000 */
[----:B------:R-:W-:-:S04]  /*1140*/  IMAD.HI.U32 R17, R4, R21, RZ ;  /* 0x0000001504117227 */ /* 0x000fc800078e00ff */
[----:B------:R-:W-:Y:S02]  /*1150*/  IMAD.MOV R18, RZ, RZ, -R5 ;  /* 0x000000ffff127224 */ /* 0x000fe400078e0a05 */
[----:B------:R-:W-:Y:S02]  /*1160*/  IMAD.U32 R22, RZ, RZ, UR22 ;  /* 0x00000016ff167e24 */ /* 0x000fe4000f8e00ff */
[----:B------:R-:W-:-:S04]  /*1170*/  IMAD.HI.U32 R5, R4, R27, RZ ;  /* 0x0000001b04057227 */ /* 0x000fc800078e00ff */
[----:B------:R-:W-:Y:S02]  /*1180*/  IMAD.MOV R20, RZ, RZ, -R17 ;  /* 0x000000ffff147224 */ /* 0x000fe400078e0a11 */
[C---:B------:R-:W-:Y:S01]  /*1190*/  IMAD R17, R24.reuse, R18, R19 ;  /* 0x0000001218117224 */ /* 0x040fe200078e0213 */
[----:B------:R-:W-:Y:S01]  /*11a0*/  IABS R19, R22 ;  /* 0x0000001600137213 */ /* 0x000fe20000000000 */
[----:B------:R-:W-:Y:S02]  /*11b0*/  IMAD.MOV R22, RZ, RZ, -R5 ;  /* 0x000000ffff167224 */ /* 0x000fe400078e0a05 */
[----:B------:R-:W-:Y:S01]  /*11c0*/  @!P2 IMAD.IADD R23, R23, 0x1, -R26 ;  /* 0x000000011717a824 */ /* 0x000fe200078e0a1a */
[C---:B------:R-:W-:Y:S01]  /*11d0*/  ISETP.GT.U32.AND P2, PT, R24.reuse, R12, PT ;  /* 0x0000000c1800720c */ /* 0x040fe20003f44070 */
[----:B------:R-:W-:Y:S02]  /*11e0*/  IMAD R22, R24, R22, R27 ;  /* 0x0000001618167224 */ /* 0x000fe400078e021b */
[----:B------:R-:W-:-:S02]  /*11f0*/  @!P3 IMAD.IADD R6, R6, 0x1, -R24 ;  /* 0x000000010606b824 */ /* 0x000fc400078e0a18 */
[--C-:B------:R-:W-:Y:S01]  /*1200*/  @!P0 IMAD.IADD R9, R9, 0x1, -R24.reuse ;  /* 0x0000000109098824 */ /* 0x100fe200078e0a18 */
[----:B------:R-:W-:Y:S01]  /*1210*/  ISETP.GT.U32.AND P1, PT, R24, R22, PT ;  /* 0x000000161800720c */ /* 0x000fe20003f24070 */
[--C-:B------:R-:W-:Y:S01]  /*1220*/  @!P4 IMAD.IADD R10, R10, 0x1, -R24.reuse ;  /* 0x000000010a0ac824 */ /* 0x100fe200078e0a18 */
[C---:B------:R-:W-:Y:S01]  /*1230*/  ISETP.GT.U32.AND P0, PT, R24.reuse, R6, PT ;  /* 0x000000061800720c */ /* 0x040fe20003f04070 */
[--C-:B------:R-:W-:Y:S02]  /*1240*/  @!P6 IMAD.IADD R7, R7, 0x1, -R24.reuse ;  /* 0x000000010707e824 */ /* 0x100fe400078e0a18 */
[--C-:B------:R-:W-:Y:S01]  /*1250*/  @!P5 IMAD.IADD R11, R11, 0x1, -R24.reuse ;  /* 0x000000010b0bd824 */ /* 0x100fe200078e0a18 */
[----:B------:R-:W-:Y:S01]  /*1260*/  ISETP.GT.U32.AND P5, PT, R24, R9, PT ;  /* 0x000000091800720c */ /* 0x000fe20003fa4070 */
[--C-:B------:R-:W-:Y:S01]  /*1270*/  @!P2 IMAD.IADD R12, R12, 0x1, -R24.reuse ;  /* 0x000000010c0ca824 */ /* 0x100fe200078e0a18 */
[C---:B------:R-:W-:Y:S01]  /*1280*/  ISETP.GT.U32.AND P6, PT, R24.reuse, R10, PT ;  /* 0x0000000a1800720c */ /* 0x040fe20003fc4070 */
[C---:B------:R-:W-:Y:S01]  /*1290*/  IMAD R18, R24.reuse, R20, R21 ;  /* 0x0000001418127224 */ /* 0x040fe200078e0215 */
[C---:B------:R-:W-:Y:S01]  /*12a0*/  ISETP.GT.U32.AND P4, PT, R24.reuse, R7, PT ;  /* 0x000000071800720c */ /* 0x040fe20003f84070 */
[----:B------:R-:W-:Y:S01]  /*12b0*/  IMAD.U32 R20, RZ, RZ, UR23 ;  /* 0x00000017ff147e24 */ /* 0x000fe2000f8e00ff */
[----:B------:R-:W-:Y:S01]  /*12c0*/  ISETP.GT.U32.AND P2, PT, R24, R12, PT ;  /* 0x0000000c1800720c */ /* 0x000fe20003f44070 */
[----:B------:R-:W-:Y:S01]  /*12d0*/  @!P1 IMAD.IADD R22, R22, 0x1, -R24 ;  /* 0x0000000116169824 */ /* 0x000fe200078e0a18 */
[----:B------:R-:W-:Y:S01]  /*12e0*/  ISETP.GT.U32.AND P1, PT, R26, R23, PT ;  /* 0x000000171a00720c */ /* 0x000fe20003f24070 */
[----:B------:R-:W-:Y:S01]  /*12f0*/  IMAD.HI.U32 R5, R4, R25, RZ ;  /* 0x0000001904057227 */ /* 0x000fe200078e00ff */
[----:B------:R-:W-:-:S02]  /*1300*/  IABS R20, R20 ;  /* 0x0000001400147213 */ /* 0x000fc40000000000 */
[C---:B------:R-:W-:Y:S01]  /*1310*/  ISETP.GT.U32.AND P3, PT, R24.reuse, R22, PT ;  /* 0x000000161800720c */ /* 0x040fe20003f64070 */
[----:B------:R-:W-:Y:S02]  /*1320*/  IMAD.MOV.U32 R21, RZ, RZ, R19 ;  /* 0x000000ffff157224 */ /* 0x000fe400078e0013 */
[----:B------:R-:W-:Y:S02]  /*1330*/  IMAD.MOV R19, RZ, RZ, -R5 ;  /* 0x000000ffff137224 */ /* 0x000fe400078e0a05 */
[----:B------:R-:W-:Y:S01]  /*1340*/  @!P5 IMAD.IADD R9, R9, 0x1, -R24 ;  /* 0x000000010909d824 */ /* 0x000fe200078e0a18 */
[C---:B------:R-:W-:Y:S01]  /*1350*/  ISETP.GT.U32.AND P5, PT, R24.reuse, R15, PT ;  /* 0x0000000f1800720c */ /* 0x040fe20003fa4070 */
[C---:B------:R-:W-:Y:S02]  /*1360*/  IMAD R19, R24.reuse, R19, R25 ;  /* 0x0000001318137224 */ /* 0x040fe400078e0219 */
[----:B------:R-:W-:Y:S02]  /*1370*/  IMAD.MOV.U32 R25, RZ, RZ, R20 ;  /* 0x000000ffff197224 */ /* 0x000fe400078e0014 */
[----:B------:R-:W-:Y:S01]  /*1380*/  @!P1 IMAD.IADD R23, R23, 0x1, -R26 ;  /* 0x0000000117179824 */ /* 0x000fe200078e0a1a */
[----:B------:R-:W-:Y:S01]  /*1390*/  ISETP.GT.U32.AND P1, PT, R24, R11, PT ;  /* 0x0000000b1800720c */ /* 0x000fe20003f24070 */
[--C-:B------:R-:W-:Y:S01]  /*13a0*/  @!P3 IMAD.IADD R22, R22, 0x1, -R24.reuse ;  /* 0x000000011616b824 */ /* 0x100fe200078e0a18 */
[----:B------:R-:W-:Y:S01]  /*13b0*/  ISETP.GT.U32.AND P3, PT, R24, R13, PT ;  /* 0x0000000d1800720c */ /* 0x000fe20003f64070 */
[----:B------:R-:W-:Y:S01]  /*13c0*/  @!P6 IMAD.IADD R10, R10, 0x1, -R24 ;  /* 0x000000010a0ae824 */ /* 0x000fe200078e0a18 */
[----:B------:R-:W-:Y:S01]  /*13d0*/  ISETP.GT.U32.AND P6, PT, R24, R16, PT ;  /* 0x000000101800720c */ /* 0x000fe20003fc4070 */
[----:B------:R-:W-:-:S04]  /*13e0*/  IMAD.HI.U32 R5, R4, R21, RZ ;  /* 0x0000001504057227 */ /* 0x000fc800078e00ff */
[----:B------:R-:W-:-:S04]  /*13f0*/  IMAD.HI.U32 R4, R4, R25, RZ ;  /* 0x0000001904047227 */ /* 0x000fc800078e00ff */
[--C-:B------:R-:W-:Y:S01]  /*1400*/  @!P4 IMAD.IADD R7, R7, 0x1, -R24.reuse ;  /* 0x000000010707c824 */ /* 0x100fe200078e0a18 */
[----:B------:R-:W-:Y:S01]  /*1410*/  ISETP.GT.U32.AND P4, PT, R24, R14, PT ;  /* 0x0000000e1800720c */ /* 0x000fe20003f84070 */
[--C-:B------:R-:W-:Y:S01]  /*1420*/  @!P2 IMAD.IADD R12, R12, 0x1, -R24.reuse ;  /* 0x000000010c0ca824 */ /* 0x100fe200078e0a18 */
[C---:B------:R-:W-:Y:S01]  /*1430*/  ISETP.GT.U32.AND P2, PT, R24.reuse, R18, PT ;  /* 0x000000121800720c */ /* 0x040fe20003f44070 */
[----:B------:R-:W-:Y:S01]  /*1440*/  @!P3 IMAD.IADD R13, R13, 0x1, -R24 ;  /* 0x000000010d0db824 */ /* 0x000fe200078e0a18 */
[C---:B------:R-:W-:Y:S01]  /*1450*/  ISETP.GT.U32.AND P3, PT, R24.reuse, R19, PT ;  /* 0x000000131800720c */ /* 0x040fe20003f64070 */
[----:B------:R-:W-:Y:S02]  /*1460*/  IMAD.MOV R5, RZ, RZ, -R5 ;  /* 0x000000ffff057224 */ /* 0x000fe400078e0a05 */
[----:B------:R-:W-:Y:S02]  /*1470*/  IMAD.MOV R4, RZ, RZ, -R4 ;  /* 0x000000ffff047224 */ /* 0x000fe400078e0a04 */
[C---:B------:R-:W-:Y:S01]  /*1480*/  IMAD R20, R24.reuse, R5, R21 ;  /* 0x0000000518147224 */ /* 0x040fe200078e0215 */
[----:B------:R-:W-:Y:S01]  /*1490*/  SHF.R.S32.HI R5, RZ, 0x1f, R8 ;  /* 0x0000001fff057819 */ /* 0x000fe20000011408 */
[C---:B------:R-:W-:Y:S01]  /*14a0*/  IMAD R21, R24.reuse, R4, R25 ;  /* 0x0000000418157224 */ /* 0x040fe200078e0219 */
[----:B------:R-:W-:Y:S01]  /*14b0*/  SHF.R.S32.HI R25, RZ, 0x2, R3 ;  /* 0x00000002ff197819 */ /* 0x000fe20000011403 */
[--C-:B------:R-:W-:Y:S01]  /*14c0*/  @!P1 IMAD.IADD R11, R11, 0x1, -R24.reuse ;  /* 0x000000010b0b9824 */ /* 0x100fe200078e0a18 */
[C---:B------:R-:W-:Y:S01]  /*14d0*/  ISETP.GT.U32.AND P1, PT, R24.reuse, R17, PT ;  /* 0x000000111800720c */ /* 0x040fe20003f24070 */
[--C-:B------:R-:W-:Y:S01]  /*14e0*/  @!P5 IMAD.IADD R15, R15, 0x1, -R24.reuse ;  /* 0x000000010f0fd824 */ /* 0x100fe200078e0a18 */
[----:B------:R-:W-:Y:S01]  /*14f0*/  ISETP.GT.U32.AND P5, PT, R24, R21, PT ;  /* 0x000000151800720c */ /* 0x000fe20003fa4070 */
[--C-:B------:R-:W-:Y:S01]  /*1500*/  @!P6 IMAD.IADD R16, R16, 0x1, -R24.reuse ;  /* 0x000000011010e824 */ /* 0x100fe200078e0a18 */
[----:B------:R-:W-:Y:S01]  /*1510*/  ISETP.GT.U32.AND P6, PT, R24, R13, PT ;  /* 0x0000000d1800720c */ /* 0x000fe20003fc4070 */
[--C-:B------:R-:W-:Y:S01]  /*1520*/  @!P4 IMAD.IADD R14, R14, 0x1, -R24.reuse ;  /* 0x000000010e0ec824 */ /* 0x100fe200078e0a18 */
[----:B------:R-:W-:Y:S01]  /*1530*/  ISETP.GT.U32.AND P4, PT, R24, R20, PT ;  /* 0x000000141800720c */ /* 0x000fe20003f84070 */
[--C-:B------:R-:W-:Y:S01]  /*1540*/  @!P2 IMAD.IADD R18, R18, 0x1, -R24.reuse ;  /* 0x000000011212a824 */ /* 0x100fe200078e0a18 */
[C---:B------:R-:W-:Y:S01]  /*1550*/  ISETP.GT.U32.AND P2, PT, R24.reuse, R15, PT ;  /* 0x0000000f1800720c */ /* 0x040fe20003f44070 */
[--C-:B------:R-:W-:Y:S01]  /*1560*/  @!P3 IMAD.IADD R19, R19, 0x1, -R24.reuse ;  /* 0x000000011313b824 */ /* 0x100fe200078e0a18 */
[----:B------:R-:W-:Y:S01]  /*1570*/  ISETP.GT.U32.AND P3, PT, R24, R16, PT ;  /* 0x000000101800720c */ /* 0x000fe20003f64070 */
[--C-:B------:R-:W-:Y:S01]  /*1580*/  @!P0 IMAD.IADD R6, R6, 0x1, -R24.reuse ;  /* 0x0000000106068824 */ /* 0x100fe200078e0a18 */
[----:B------:R-:W-:Y:S01]  /*1590*/  ISETP.GE.AND P0, PT, R2, RZ, PT ;  /* 0x000000ff0200720c */ /* 0x000fe20003f06270 */
[--C-:B------:R-:W-:Y:S01]  /*15a0*/  @!P1 IMAD.IADD R17, R17, 0x1, -R24.reuse ;  /* 0x0000000111119824 */ /* 0x100fe200078e0a18 */
[----:B------:R-:W-:Y:S01]  /*15b0*/  SGXT R25, R25, 0x1 ;  /* 0x000000011919781a */ /* 0x000fe20000000200 */
[--C-:B------:R-:W-:Y:S01]  /*15c0*/  @!P5 IMAD.IADD R21, R21, 0x1, -R24.reuse ;  /* 0x000000011515d824 */ /* 0x100fe200078e0a18 */
[C---:B------:R-:W-:Y:S01]  /*15d0*/  ISETP.GT.U32.AND P5, PT, R24.reuse, R18, PT ;  /* 0x000000121800720c */ /* 0x040fe20003fa4070 */
[----:B------:R-:W-:Y:S01]  /*15e0*/  IMAD.SHL.U32 R4, R3, 0x20, RZ ;  /* 0x0000002003047824 */ /* 0x000fe200078e00ff */
[----:B------:R-:W-:Y:S01]  /*15f0*/  ISETP.GT.U32.AND P1, PT, R24, R14, PT ;  /* 0x0000000e1800720c */ /* 0x000fe20003f24070 */
[--C-:B------:R-:W-:Y:S01]  /*1600*/  @!P4 IMAD.IADD R20, R20, 0x1, -R24.reuse ;  /* 0x000000011414c824 */ /* 0x100fe200078e0a18 */
[C---:B------:R-:W-:Y:S01]  /*1610*/  ISETP.GT.U32.AND P4, PT, R24.reuse, R17, PT ;  /* 0x000000111800720c */ /* 0x040fe20003f84070 */
[--C-:B------:R-:W-:Y:S01]  /*1620*/  @!P2 IMAD.IADD R15, R15, 0x1, -R24.reuse ;  /* 0x000000010f0fa824 */ /* 0x100fe200078e0a18 */
[----:B------:R-:W-:Y:S01]  /*1630*/  ISETP.GT.U32.AND P2, PT, R24, R21, PT ;  /* 0x000000151800720c */ /* 0x000fe20003f44070 */
[--C-:B------:R-:W-:Y:S01]  /*1640*/  @!P3 IMAD.IADD R16, R16, 0x1, -R24.reuse ;  /* 0x000000011010b824 */ /* 0x100fe200078e0a18 */
[----:B------:R-:W-:Y:S01]  /*1650*/  ISETP.NE.AND P3, PT, R88, RZ, PT ;  /* 0x000000ff5800720c */ /* 0x000fe20003f65270 */
[----:B------:R-:W-:Y:S01]  /*1660*/  @!P0 IMAD.MOV R23, RZ, RZ, -R23 ;  /* 0x000000ffff178224 */ /* 0x000fe200078e0a17 */
[----:B------:R-:W-:Y:S01]  /*1670*/  ISETP.LE.AND P0, PT, RZ, UR7, PT ;  /* 0x00000007ff007c0c */ /* 0x000fe2000bf03270 */
[--C-:B------:R-:W-:Y:S01]  /*1680*/  @!P6 IMAD.IADD R13, R13, 0x1, -R24.reuse ;  /* 0x000000010d0de824 */ /* 0x100fe200078e0a18 */
[----:B------:R-:W-:Y:S01]  /*1690*/  LOP3.LUT R4, R4, 0xf60, RZ, 0xc0, !PT ;  /* 0x00000f6004047812 */ /* 0x000fe200078ec0ff */
[--C-:B------:R-:W-:Y:S01]  /*16a0*/  @!P5 IMAD.IADD R18, R18, 0x1, -R24.reuse ;  /* 0x000000011212d824 */ /* 0x100fe200078e0a18 */
[----:B------:R-:W-:Y:S01]  /*16b0*/  ISETP.LE.AND P5, PT, RZ, UR6, PT ;  /* 0x00000006ff007c0c */ /* 0x000fe2000bfa3270 */
[--C-:B------:R-:W-:Y:S01]  /*16c0*/  @!P1 IMAD.IADD R14, R14, 0x1, -R24.reuse ;  /* 0x000000010e0e9824 */ /* 0x100fe200078e0a18 */
[----:B------:R-:W-:Y:S01]  /*16d0*/  LOP3.LUT R95, R4, 0x90, R25, 0xf8, !PT ;  /* 0x00000090045f7812 */ /* 0x000fe200078ef819 */
[--C-:B------:R-:W-:Y:S01]  /*16e0*/  @!P4 IMAD.IADD R17, R17, 0x1, -R24.reuse ;  /* 0x000000011111c824 */ /* 0x100fe200078e0a18 */
[----:B------:R-:W-:Y:S01]  /*16f0*/  ISETP.LE.AND P4, PT, RZ, UR5, PT ;  /* 0x00000005ff007c0c */ /* 0x000fe2000bf83270 */
[----:B------:R-:W-:Y:S01]  /*1700*/  @!P2 IMAD.IADD R21, R21, 0x1, -R24 ;  /* 0x000000011515a824 */ /* 0x000fe200078e0a18 */
[----:B------:R-:W-:Y:S01]  /*1710*/  ISETP.LE.AND P2, PT, RZ, UR12, PT ;  /* 0x0000000cff007c0c */ /* 0x000fe2000bf43270 */
[----:B------:R-:W-:Y:S01]  /*1720*/  IMAD.MOV.U32 R4, RZ, RZ, R7 ;  /* 0x000000ffff047224 */ /* 0x000fe200078e0007 */
[----:B------:R-:W-:Y:S01]  /*1730*/  @!P3 LOP3.LUT R23, RZ, R88, RZ, 0x33, !PT ;  /* 0x00000058ff17b212 */ /* 0x000fe200078e33ff */
[----:B------:R-:W-:Y:S01]  /*1740*/  @!P0 IMAD.MOV R9, RZ, RZ, -R9 ;  /* 0x000000ffff098224 */ /* 0x000fe200078e0a09 */
[----:B------:R-:W-:Y:S01]  /*1750*/  ISETP.LE.AND P3, PT, RZ, UR14, PT ;  /* 0x0000000eff007c0c */ /* 0x000fe2000bf63270 */
[----:B------:R-:W-:Y:S01]  /*1760*/  ULDC UR5, c[0x0][0x234] ;  /* 0x00008d0000057ab9 */ /* 0x000fe20000000800 */
[----:B------:R-:W-:Y:S01]  /*1770*/  ISETP.LE.AND P0, PT, RZ, UR17, PT ;  /* 0x00000011ff007c0c */ /* 0x000fe2000bf03270 */
[----:B------:R-:W-:Y:S01]  /*1780*/  @!P5 IMAD.MOV R4, RZ, RZ, -R4 ;  /* 0x000000ffff04d224 */ /* 0x000fe200078e0a04 */
[----:B------:R-:W-:Y:S01]  /*1790*/  ISETP.LE.AND P5, PT, RZ, UR16, PT ;  /* 0x00000010ff007c0c */ /* 0x000fe2000bfa3270 */
[----:B------:R-:W-:Y:S01]  /*17a0*/  ULDC.64 UR6, c[0x0][0x210] ;  /* 0x0000840000067ab9 */ /* 0x000fe20000000a00 */
[C---:B------:R-:W-:Y:S01]  /*17b0*/  ISETP.GT.U32.AND P6, PT, R24.reuse, R20, PT ;  /* 0x000000141800720c */ /* 0x040fe20003fc4070 */
[----:B------:R-:W-:Y:S01]  /*17c0*/  @!P4 IMAD.MOV R6, RZ, RZ, -R6 ;  /* 0x000000ffff06c224 */ /* 0x000fe200078e0a06 */
[----:B------:R-:W-:Y:S01]  /*17d0*/  ISETP.LE.AND P4, PT, RZ, UR15, PT ;  /* 0x0000000fff007c0c */ /* 0x000fe2000bf83270 */
[----:B------:R-:W-:Y:S01]  /*17e0*/  @!P2 IMAD.MOV R10, RZ, RZ, -R10 ;  /* 0x000000ffff0aa224 */ /* 0x000fe200078e0a0a */
[----:B------:R-:W-:Y:S01]  /*17f0*/  ISETP.LE.AND P2, PT, RZ, UR18, PT ;  /* 0x00000012ff007c0c */ /* 0x000fe2000bf43270 */
[----:B------:R-:W-:Y:S01]  /*1800*/  ULDC.64 UR14, c[0x0][0x218] ;  /* 0x00008600000e7ab9 */ /* 0x000fe20000000a00 */
[----:B------:R-:W-:Y:S01]  /*1810*/  ISETP.GT.U32.AND P1, PT, R24, R19, PT ;  /* 0x000000131800720c */ /* 0x000fe20003f24070 */
[----:B------:R-:W-:Y:S01]  /*1820*/  @!P3 IMAD.MOV R11, RZ, RZ, -R11 ;  /* 0x000000ffff0bb224 */ /* 0x000fe200078e0a0b */
[----:B------:R-:W-:Y:S01]  /*1830*/  ISETP.LE.AND P3, PT, RZ, UR19, PT ;  /* 0x00000013ff007c0c */ /* 0x000fe2000bf63270 */
[----:B------:R-:W-:Y:S01]  /*1840*/  @!P0 IMAD.MOV R14, RZ, RZ, -R14 ;  /* 0x000000ffff0e8224 */ /* 0x000fe200078e0a0e */
[----:B------:R-:W-:Y:S01]  /*1850*/  ISETP.LE.AND P0, PT, RZ, UR4, PT ;  /* 0x00000004ff007c0c */ /* 0x000fe2000bf03270 */
[----:B------:R-:W-:Y:S01]  /*1860*/  @!P5 IMAD.MOV R13, RZ, RZ, -R13 ;  /* 0x000000ffff0dd224 */ /* 0x000fe200078e0a0d */
[----:B------:R-:W-:Y:S01]  /*1870*/  ISETP.LE.AND P5, PT, RZ, UR21, PT ;  /* 0x00000015ff007c0c */ /* 0x000fe2000bfa3270 */
[----:B------:R-:W-:Y:S01]  /*1880*/  @!P6 IMAD.IADD R20, R20, 0x1, -R24 ;  /* 0x000000011414e824 */ /* 0x000fe200078e0a18 */
[----:B------:R-:W-:Y:S01]  /*1890*/  ISETP.LE.AND P6, PT, RZ, UR24, PT ;  /* 0x00000018ff007c0c */ /* 0x000fe2000bfc3270 */
[----:B------:R-:W-:Y:S01]  /*18a0*/  @!P4 IMAD.MOV R12, RZ, RZ, -R12 ;  /* 0x000000ffff0cc224 */ /* 0x000fe200078e0a0c */
[----:B------:R-:W-:Y:S01]  /*18b0*/  ISETP.LE.AND P4, PT, RZ, UR20, PT ;  /* 0x00000014ff007c0c */ /* 0x000fe2000bf83270 */
[----:B------:R-:W-:Y:S01]  /*18c0*/  @!P2 IMAD.MOV R15, RZ, RZ, -R15 ;  /* 0x000000ffff0fa224 */ /* 0x000fe200078e0a0f */
[----:B------:R-:W-:Y:S01]  /*18d0*/  ISETP.LE.AND P2, PT, RZ, UR22, PT ;  /* 0x00000016ff007c0c */ /* 0x000fe2000bf43270 */
[----:B------:R-:W-:Y:S01]  /*18e0*/  @!P1 IMAD.IADD R19, R19, 0x1, -R24 ;  /* 0x0000000113139824 */ /* 0x000fe200078e0a18 */
[----:B------:R-:W-:Y:S01]  /*18f0*/  ISETP.NE.AND P1, PT, R89, RZ, PT ;  /* 0x000000ff5900720c */ /* 0x000fe20003f25270 */
[----:B------:R-:W-:Y:S01]  /*1900*/  @!P3 IMAD.MOV R16, RZ, RZ, -R16 ;  /* 0x000000ffff10b224 */ /* 0x000fe200078e0a10 */
[----:B------:R-:W-:Y:S01]  /*1910*/  ISETP.LE.AND P3, PT, RZ, UR23, PT ;  /* 0x00000017ff007c0c */ /* 0x000fe2000bf63270 */
[----:B------:R-:W-:Y:S01]  /*1920*/  @!P0 IMAD.MOV R19, RZ, RZ, -R19 ;  /* 0x000000ffff138224 */ /* 0x000fe200078e0a13 */
[----:B------:R-:W-:Y:S01]  /*1930*/  LOP3.LUT R7, RZ, R89, RZ, 0x33, !PT ;  /* 0x00000059ff077212 */ /* 0x000fe200078e33ff */
[----:B------:R-:W-:Y:S01]  /*1940*/  @!P5 IMAD.MOV R18, RZ, RZ, -R18 ;  /* 0x000000ffff12d224 */ /* 0x000fe200078e0a12 */
[----:B------:R-:W-:Y:S01]  /*1950*/  ULDC UR4, c[0x0][0x240] ;  /* 0x0000900000047ab9 */ /* 0x000fe20000000800 */
[----:B------:R-:W-:Y:S01]  /*1960*/  @!P6 IMAD.MOV R22, RZ, RZ, -R22 ;  /* 0x000000ffff16e224 */ /* 0x000fe200078e0a16 */
[C---:B------:R-:W-:Y:S01]  /*1970*/  SEL R10, R7.reuse, R10, !P1 ;  /* 0x0000000a070a7207 */ /* 0x040fe20004800000 */
[----:B------:R-:W-:Y:S01]  /*1980*/  @!P4 IMAD.MOV R17, RZ, RZ, -R17 ;  /* 0x000000ffff11c224 */ /* 0x000fe200078e0a11 */
[C---:B------:R-:W-:Y:S01]  /*1990*/  SEL R6, R7.reuse, R6, !P1 ;  /* 0x0000000607067207 */ /* 0x040fe20004800000 */
[----:B------:R-:W-:Y:S01]  /*19a0*/  @!P2 IMAD.MOV R20, RZ, RZ, -R20 ;  /* 0x000000ffff14a224 */ /* 0x000fe200078e0a14 */
[C---:B------:R-:W-:Y:S01]  /*19b0*/  SEL R4, R7.reuse, R4, !P1 ;  /* 0x0000000407047207 */ /* 0x040fe20004800000 */
[----:B------:R-:W-:Y:S01]  /*19c0*/  IMAD R113, R0, R131, RZ ;  /* 0x0000008300717224 */ /* 0x000fe200078e02ff */
[C---:B------:R-:W-:Y:S01]  /*19d0*/  SEL R9, R7.reuse, R9, !P1 ;  /* 0x0000000907097207 */ /* 0x040fe20004800000 */
[----:B------:R-:W-:Y:S01]  /*19e0*/  @!P3 IMAD.MOV R21, RZ, RZ, -R21 ;  /* 0x000000ffff15b224 */ /* 0x000fe200078e0a15 */
[C---:B------:R-:W-:Y:S01]  /*19f0*/  SEL R11, R7.reuse, R11, !P1 ;  /* 0x0000000b070b7207 */ /* 0x040fe20004800000 */
[----:B------:R-:W-:Y:S01]  /*1a00*/  IMAD R6, R6, UR4, RZ ;  /* 0x0000000406067c24 */ /* 0x000fe2000f8e02ff */
[----:B------:R-:W-:Y:S01]  /*1a10*/  SEL R12, R7, R12, !P1 ;  /* 0x0000000c070c7207 */ /* 0x000fe20004800000 */
[----:B------:R-:W-:Y:S01]  /*1a20*/  IMAD R9, R9, UR4, RZ ;  /* 0x0000000409097c24 */ /* 0x000fe2000f8e02ff */
[C---:B------:R-:W-:Y:S01]  /*1a30*/  SEL R13, R7.reuse, R13, !P1 ;  /* 0x0000000d070d7207 */ /* 0x040fe20004800000 */
[----:B------:R-:W-:Y:S01]  /*1a40*/  IMAD R4, R4, UR4, RZ ;  /* 0x0000000404047c24 */ /* 0x000fe2000f8e02ff */
[C---:B------:R-:W-:Y:S01]  /*1a50*/  SEL R14, R7.reuse, R14, !P1 ;  /* 0x0000000e070e7207 */ /* 0x040fe20004800000 */
[----:B------:R-:W-:Y:S01]  /*1a60*/  IMAD R25, R12, UR4, RZ ;  /* 0x000000040c197c24 */ /* 0x000fe2000f8e02ff */
[----:B------:R-:W-:Y:S01]  /*1a70*/  SEL R15, R7, R15, !P1 ;  /* 0x0000000f070f7207 */ /* 0x000fe20004800000 */
        /* <DEDUP_REMOVED lines=11> */
[----:B------:R-:W-:Y:S01]  /*1b30*/  SEL R21, R7, R21, !P1 ;  /* 0x0000001507157207 */ /* 0x000fe20004800000 */
[----:B------:R-:W-:Y:S01]  /*1b40*/  IMAD R92, R19, UR4, RZ ;  /* 0x00000004135c7c24 */ /* 0x000fe2000f8e02ff */
[----:B------:R-:W-:Y:S01]  /*1b50*/  SEL R7, R7, R22, !P1 ;  /* 0x0000001607077207 */ /* 0x000fe20004800000 */
[----:B------:R-:W-:Y:S01]  /*1b60*/  IMAD R22, R10, UR4, RZ ;  /* 0x000000040a167c24 */ /* 0x000fe2000f8e02ff */
[----:B------:R-:W-:Y:S01]  /*1b70*/  LEA.HI R5, R5, R8, RZ, 0x5 ;  /* 0x0000000805057211 */ /* 0x000fe200078f28ff */
[----:B------:R-:W-:Y:S01]  /*1b80*/  IMAD R8, R23, UR5, RZ ;  /* 0x0000000517087c24 */ /* 0x000fe2000f8e02ff */
[----:B------:R-:W-:Y:S01]  /*1b90*/  IADD3 R12, P1, R9, UR14, RZ ;  /* 0x0000000e090c7c10 */ /* 0x000fe2000ff3e0ff */
[----:B------:R-:W-:Y:S01]  /*1ba0*/  IMAD R154, R21, UR4, RZ ;  /* 0x00000004159a7c24 */ /* 0x000fe2000f8e02ff */
[----:B------:R-:W-:Y:S01]  /*1bb0*/  SHF.R.S32.HI R23, RZ, 0x1f, R22 ;  /* 0x0000001fff177819 */ /* 0x000fe20000011416 */
[----:B------:R-:W-:Y:S01]  /*1bc0*/  IMAD R90, R18, UR4, RZ ;  /* 0x00000004125a7c24 */ /* 0x000fe2000f8e02ff */
[----:B------:R-:W-:Y:S01]  /*1bd0*/  IADD3 R13, P0, R22, UR14, RZ ;  /* 0x0000000e160d7c10 */ /* 0x000fe2000ff1e0ff */
[----:B------:R-:W-:Y:S01]  /*1be0*/  IMAD R156, R20, UR4, RZ ;  /* 0x00000004149c7c24 */ /* 0x000fe2000f8e02ff */
[----:B------:R-:W-:Y:S01]  /*1bf0*/  SHF.R.S32.HI R21, RZ, 0x1f, R9 ;  /* 0x0000001fff157819 */ /* 0x000fe20000011409 */
[----:B------:R-:W-:Y:S01]  /*1c00*/  IMAD R7, R7, UR4, RZ ;  /* 0x0000000407077c24 */ /* 0x000fe2000f8e02ff */
[----:B------:R-:W-:Y:S01]  /*1c10*/  SHF.R.S32.HI R177, RZ, 0x1f, R88 ;  /* 0x0000001fffb17819 */ /* 0x000fe20000011458 */
[----:B------:R-:W-:Y:S01]  /*1c20*/  ULDC UR5, c[0x0][0x23c] ;  /* 0x00008f0000057ab9 */ /* 0x000fe20000000800 */
[----:B------:R-:W-:Y:S01]  /*1c30*/  IADD3.X R23, R23, UR15, RZ, P0, !PT ;  /* 0x0000000f17177c10 */ /* 0x000fe200087fe4ff */
[----:B------:R-:W-:Y:S01]  /*1c40*/  UIADD3 UR4, UR8, 0x1000, URZ ;  /* 0x0000100008047890 */ /* 0x000fe2000fffe03f */
[----:B------:R-:W-:Y:S01]  /*1c50*/  IADD3 R88, P0, R88, UR14, RZ ;  /* 0x0000000e58587c10 */ /* 0x000fe2000ff1e0ff */
[----:B------:R-:W-:Y:S01]  /*1c60*/  IMAD R111, R162, UR5, RZ ;  /* 0x00000005a26f7c24 */ /* 0x000fe2000f8e02ff */
[----:B------:R-:W-:Y:S01]  /*1c70*/  SHF.R.S32.HI R17, RZ, 0x1f, R6 ;  /* 0x0000001fff117819 */ /* 0x000fe20000011406 */
[----:B------:R-:W-:Y:S01]  /*1c80*/  USHF.R.U32.HI UR4, URZ, 0x4, UR4 ;  /* 0x000000043f047899 */ /* 0x000fe20008011604 */
[----:B------:R-:W-:Y:S01]  /*1c90*/  IADD3 R10, P3, R6, UR14, RZ ;  /* 0x0000000e060a7c10 */ /* 0x000fe2000ff7e0ff */
[-C--:B------:R-:W-:Y:S01]  /*1ca0*/  IMAD R117, R110, R131.reuse, RZ ;  /* 0x000000836e757224 */ /* 0x080fe200078e02ff */
[----:B------:R-:W-:Y:S01]  /*1cb0*/  SHF.R.S32.HI R19, RZ, 0x1f, R4 ;  /* 0x0000001fff137819 */ /* 0x000fe20000011404 */
[-C--:B------:R-:W-:Y:S01]  /*1cc0*/  IMAD R118, R109, R131.reuse, RZ ;  /* 0x000000836d767224 */ /* 0x080fe200078e02ff */
[----:B------:R-:W-:Y:S01]  /*1cd0*/  IADD3 R11, P2, R4, UR14, RZ ;  /* 0x0000000e040b7c10 */ /* 0x000fe2000ff5e0ff */
[-C--:B------:R-:W-:Y:S01]  /*1ce0*/  IMAD R119, R108, R131.reuse, RZ ;  /* 0x000000836c777224 */ /* 0x080fe200078e02ff */
[----:B------:R-:W-:Y:S01]  /*1cf0*/  IADD3.X R21, R21, UR15, RZ, P1, !PT ;  /* 0x0000000f15157c10 */ /* 0x000fe20008ffe4ff */
[-C--:B------:R-:W-:Y:S01]  /*1d00*/  IMAD R120, R107, R131.reuse, RZ ;  /* 0x000000836b787224 */ /* 0x080fe200078e02ff */
[----:B------:R-:W-:Y:S01]  /*1d10*/  SHF.R.S32.HI R179, RZ, 0x1f, R29 ;  /* 0x0000001fffb37819 */ /* 0x000fe2000001141d */
[-C--:B------:R-:W-:Y:S01]  /*1d20*/  IMAD R121, R106, R131.reuse, RZ ;  /* 0x000000836a797224 */ /* 0x080fe200078e02ff */
[----:B------:R-:W-:Y:S01]  /*1d30*/  IADD3 R22, P1, R29, UR14, RZ ;  /* 0x0000000e1d167c10 */ /* 0x000fe2000ff3e0ff */
[-C--:B------:R-:W-:Y:S01]  /*1d40*/  IMAD R122, R105, R131.reuse, RZ ;  /* 0x00000083697a7224 */ /* 0x080fe200078e02ff */
[----:B------:R-:W-:Y:S01]  /*1d50*/  IADD3.X R177, R177, UR15, RZ, P0, !PT ;  /* 0x0000000fb1b17c10 */ /* 0x000fe200087fe4ff */
[-C--:B------:R-:W-:Y:S01]  /*1d60*/  IMAD R123, R104, R131.reuse, RZ ;  /* 0x00000083687b7224 */ /* 0x080fe200078e02ff */
[----:B------:R-:W-:Y:S01]  /*1d70*/  IADD3.X R17, R17, UR15, RZ, P3, !PT ;  /* 0x0000000f11117c10 */ /* 0x000fe20009ffe4ff */
[-C--:B------:R-:W-:Y:S01]  /*1d80*/  IMAD R124, R103, R131.reuse, RZ ;  /* 0x00000083677c7224 */ /* 0x080fe200078e02ff */
[----:B------:R-:W-:Y:S01]  /*1d90*/  IADD3.X R19, R19, UR15, RZ, P2, !PT ;  /* 0x0000000f13137c10 */ /* 0x000fe200097fe4ff */
[-C--:B------:R-:W-:Y:S01]  /*1da0*/  IMAD R125, R102, R131.reuse, RZ ;  /* 0x00000083667d7224 */ /* 0x080fe200078e02ff */
[----:B------:R-:W-:Y:S01]  /*1db0*/  LOP3.LUT P0, RZ, R3, 0x80, RZ, 0xc0, !PT ;  /* 0x0000008003ff7812 */ /* 0x000fe2000780c0ff */
[-C--:B------:R-:W-:Y:S01]  /*1dc0*/  IMAD R126, R101, R131.reuse, RZ ;  /* 0x00000083657e7224 */ /* 0x080fe200078e02ff */
[----:B------:R-:W-:Y:S01]  /*1dd0*/  SHF.R.S32.HI R89, RZ, 0x1f, R24 ;  /* 0x0000001fff597819 */ /* 0x000fe20000011418 */
[-C--:B------:R-:W-:Y:S01]  /*1de0*/  IMAD R127, R100, R131.reuse, RZ ;  /* 0x00000083647f7224 */ /* 0x080fe200078e02ff */
[----:B------:R-:W-:Y:S01]  /*1df0*/  IADD3 R14, P4, R24, UR14, RZ ;  /* 0x0000000e180e7c10 */ /* 0x000fe2000ff9e0ff */
[-C--:B------:R-:W-:Y:S01]  /*1e00*/  IMAD R128, R99, R131.reuse, RZ ;  /* 0x0000008363807224 */ /* 0x080fe200078e02ff */
[----:B------:R-:W-:Y:S01]  /*1e10*/  SHF.R.S32.HI R91, RZ, 0x1f, R25 ;  /* 0x0000001fff5b7819 */ /* 0x000fe20000011419 */
[-C--:B------:R-:W-:Y:S01]  /*1e20*/  IMAD R129, R98, R131.reuse, RZ ;  /* 0x0000008362817224 */ /* 0x080fe200078e02ff */
[----:B------:R-:W-:Y:S01]  /*1e30*/  IADD3 R15, P6, R25, UR14, RZ ;  /* 0x0000000e190f7c10 */ /* 0x000fe2000ffde0ff */
[----:B------:R-:W-:Y:S01]  /*1e40*/  IMAD R130, R97, R131, RZ ;  /* 0x0000008361827224 */ /* 0x000fe200078e02ff */
[----:B------:R-:W-:-:S02]  /*1e50*/  SHF.R.S32.HI R93, RZ, 0x1f, R26 ;  /* 0x0000001fff5d7819 */ /* 0x000fc4000001141a */
[----:B------:R-:W-:Y:S02]  /*1e60*/  CS2R R24, SRZ ;  /* 0x0000000000187805 */ /* 0x000fe4000001ff00 */
[----:B------:R-:W-:Y:S01]  /*1e70*/  IADD3 R16, P5, R26, UR14, RZ ;  /* 0x0000000e1a107c10 */ /* 0x000fe2000ffbe0ff */
[----:B------:R-:W-:Y:S01]  /*1e80*/  IMAD R131, R96, R131, RZ ;  /* 0x0000008360837224 */ /* 0x000fe200078e02ff */
[----:B------:R-:W-:Y:S01]  /*1e90*/  SHF.R.S32.HI R183, RZ, 0x1f, R27 ;  /* 0x0000001fffb77819 */ /* 0x000fe2000001141b */
[----:B------:R-:W-:Y:S01]  /*1ea0*/  ULDC UR12, c[0x0][0x230] ;  /* 0x00008c00000c7ab9 */ /* 0x000fe20000000800 */
[----:B------:R-:W-:Y:S02]  /*1eb0*/  IADD3 R18, P3, R27, UR14, RZ ;  /* 0x0000000e1b127c10 */ /* 0x000fe4000ff7e0ff */
[----:B------:R-:W-:Y:S02]  /*1ec0*/  CS2R R26, SRZ ;  /* 0x00000000001a7805 */ /* 0x000fe4000001ff00 */
[----:B------:R-:W-:-:S02]  /*1ed0*/  SHF.R.S32.HI R181, RZ, 0x1f, R28 ;  /* 0x0000001fffb57819 */ /* 0x000fc4000001141c */
[----:B------:R-:W-:Y:S02]  /*1ee0*/  IADD3 R20, P2, R28, UR14, RZ ;  /* 0x0000000e1c147c10 */ /* 0x000fe4000ff5e0ff */
[----:B------:R-:W-:Y:S02]  /*1ef0*/  CS2R R28, SRZ ;  /* 0x00000000001c7805 */ /* 0x000fe4000001ff00 */
[----:B------:R-:W-:Y:S02]  /*1f00*/  IADD3.X R179, R179, UR15, RZ, P1, !PT ;  /* 0x0000000fb3b37c10 */ /* 0x000fe40008ffe4ff */
[----:B------:R-:W-:Y:S01]  /*1f10*/  IADD3 R158, P1, R8, UR6, RZ ;  /* 0x00000006089e7c10 */ /* 0x000fe2000ff3e0ff */
[----:B------:R-:W-:Y:S01]  /*1f20*/  USGXT.U32 UR6, UR4, 0xe ;  /* 0x0000000e0406789a */ /* 0x000fe20008000000 */
[----:B------:R-:W-:Y:S02]  /*1f30*/  SEL R4, RZ, 0x90, !P0 ;  /* 0x00000090ff047807 */ /* 0x000fe40004000000 */
[----:B------:R-:W-:-:S02]  /*1f40*/  LOP3.LUT R114, R95, R0, RZ, 0xfc, !PT ;  /* 0x000000005f727212 */ /* 0x000fc400078efcff */
[----:B------:R-:W-:Y:S02]  /*1f50*/  SHF.R.S32.HI R175, RZ, 0x1f, R90 ;  /* 0x0000001fffaf7819 */ /* 0x000fe4000001145a */
[----:B------:R-:W-:Y:S02]  /*1f60*/  IADD3.X R89, R89, UR15, RZ, P4, !PT ;  /* 0x0000000f59597c10 */ /* 0x000fe4000a7fe4ff */
[----:B------:R-:W-:Y:S02]  /*1f70*/  SHF.R.S32.HI R173, RZ, 0x1f, R92 ;  /* 0x0000001fffad7819 */ /* 0x000fe4000001145c */
[----:B------:R-:W-:Y:S02]  /*1f80*/  IADD3.X R91, R91, UR15, RZ, P6, !PT ;  /* 0x0000000f5b5b7c10 */ /* 0x000fe4000b7fe4ff */
[----:B------:R-:W-:Y:S02]  /*1f90*/  SHF.R.S32.HI R171, RZ, 0x1f, R156 ;  /* 0x0000001fffab7819 */ /* 0x000fe4000001149c */
[----:B------:R-:W-:-:S02]  /*1fa0*/  IADD3.X R93, R93, UR15, RZ, P5, !PT ;  /* 0x0000000f5d5d7c10 */ /* 0x000fc4000affe4ff */
[----:B------:R-:W-:Y:S02]  /*1fb0*/  SHF.R.S32.HI R169, RZ, 0x1f, R154 ;  /* 0x0000001fffa97819 */ /* 0x000fe4000001149a */
[----:B------:R-:W-:Y:S02]  /*1fc0*/  IADD3.X R183, R183, UR15, RZ, P3, !PT ;  /* 0x0000000fb7b77c10 */ /* 0x000fe40009ffe4ff */
[----:B------:R-:W-:Y:S02]  /*1fd0*/  IADD3.X R181, R181, UR15, RZ, P2, !PT ;  /* 0x0000000fb5b57c10 */ /* 0x000fe400097fe4ff */
[----:B------:R-:W-:Y:S02]  /*1fe0*/  IADD3 R90, P4, R90, UR14, RZ ;  /* 0x0000000e5a5a7c10 */ /* 0x000fe4000ff9e0ff */
[----:B------:R-:W-:Y:S02]  /*1ff0*/  IADD3 R92, P6, R92, UR14, RZ ;  /* 0x0000000e5c5c7c10 */ /* 0x000fe4000ffde0ff */
[----:B------:R-:W-:-:S02]  /*2000*/  IADD3 R156, P5, R156, UR14, RZ ;  /* 0x0000000e9c9c7c10 */ /* 0x000fc4000ffbe0ff */
[----:B------:R-:W-:Y:S02]  /*2010*/  IADD3 R154, P3, R154, UR14, RZ ;  /* 0x0000000e9a9a7c10 */ /* 0x000fe4000ff7e0ff */
[----:B------:R-:W-:Y:S02]  /*2020*/  SHF.R.S32.HI R167, RZ, 0x1f, R7 ;  /* 0x0000001fffa77819 */ /* 0x000fe40000011407 */
[----:B------:R-:W-:Y:S01]  /*2030*/  IADD3 R152, P2, R7, UR14, RZ ;  /* 0x0000000e07987c10 */ /* 0x000fe2000ff5e0ff */
[----:B------:R-:W-:Y:S01]  /*2040*/  USHF.L.U32 UR14, UR5, 0x5, URZ ;  /* 0x00000005050e7899 */ /* 0x000fe2000800063f */
[----:B------:R-:W-:Y:S02]  /*2050*/  LEA.HI.X.SX32 R160, R8, UR7, 0x1, P1 ;  /* 0x0000000708a07c11 */ /* 0x000fe400088f0eff */
[----:B------:R-:W-:Y:S02]  /*2060*/  SHF.R.S32.HI R112, RZ, 0x5, R5 ;  /* 0x00000005ff707819 */ /* 0x000fe40000011405 */
[----:B------:R-:W-:-:S02]  /*2070*/  LOP3.LUT R116, R4, 0x7f, R3, 0x78, !PT ;  /* 0x0000007f04747812 */ /* 0x000fc400078e7803 */
[----:B------:R-:W-:Y:S02]  /*2080*/  SHF.R.S32.HI R150, RZ, 0x1f, R111 ;  /* 0x0000001fff967819 */ /* 0x000fe4000001146f */
[----:B------:R-:W-:Y:S02]  /*2090*/  LOP3.LUT R115, R114, 0x10, RZ, 0x3c, !PT ;  /* 0x0000001072737812 */ /* 0x000fe400078e3cff */
[----:B------:R-:W-:Y:S02]  /*20a0*/  IADD3.X R175, R175, UR15, RZ, P4, !PT ;  /* 0x0000000fafaf7c10 */ /* 0x000fe4000a7fe4ff */
[----:B------:R-:W-:Y:S02]  /*20b0*/  IADD3.X R173, R173, UR15, RZ, P6, !PT ;  /* 0x0000000fadad7c10 */ /* 0x000fe4000b7fe4ff */
[----:B------:R-:W-:Y:S02]  /*20c0*/  IADD3.X R171, R171, UR15, RZ, P5, !PT ;  /* 0x0000000fabab7c10 */ /* 0x000fe4000affe4ff */
[----:B------:R-:W-:-:S02]  /*20d0*/  IADD3.X R169, R169, UR15, RZ, P3, !PT ;  /* 0x0000000fa9a97c10 */ /* 0x000fc40009ffe4ff */
[----:B------:R-:W-:Y:S01]  /*20e0*/  IADD3.X R167, R167, UR15, RZ, P2, !PT ;  /* 0x0000000fa7a77c10 */ /* 0x000fe200097fe4ff */
[----:B------:R-:W-:-:S12]  /*20f0*/  USHF.R.S32.HI UR15, URZ, 0x1f, UR14 ;  /* 0x0000001f3f0f7899 */ /* 0x000fd8000801140e */
.L_x_1:
[----:B------:R-:W-:Y:S02]  /*2100*/  ISETP.GE.AND P0, PT, R0, UR12, PT ;  /* 0x0000000c00007c0c */ /* 0x000fe4000bf06270 */
[C---:B------:R-:W-:Y:S02]  /*2110*/  IADD3 R4, P1, R113.reuse, R158, RZ ;  /* 0x0000009e71047210 */ /* 0x040fe40007f3e0ff */
[----:B------:R-:W-:Y:S02]  /*2120*/  PRMT R133, RZ, 0x7610, R133 ;  /* 0x00007610ff857816 */ /* 0x000fe40000000085 */
[----:B------:R-:W-:Y:S02]  /*2130*/  LEA.HI.X.SX32 R5, R113, R160, 0x1, P1 ;  /* 0x000000a071057211 */ /* 0x000fe400008f0eff */
[----:B------:R-:W-:Y:S02]  /*2140*/  ISETP.GE.AND P2, PT, R97, UR12, PT ;  /* 0x0000000c61007c0c */ /* 0x000fe4000bf46270 */
[----:B------:R-:W-:-:S03]  /*2150*/  ISETP.GE.AND P1, PT, R96, UR12, PT ;  /* 0x0000000c60007c0c */ /* 0x000fc6000bf26270 */
[----:B------:R0:W2:Y:S01]  /*2160*/  @!P0 LDG.E.U8 R133, desc[UR10][R4.64] ;  /* 0x0000000a04858981 */ /* 0x0000a2000c1e1100 */
[C---:B------:R-:W-:Y:S02]  /*2170*/  IADD3 R6, P0, R131.reuse, R158, RZ ;  /* 0x0000009e83067210 */ /* 0x040fe40007f1e0ff */
[----:B------:R-:W-:Y:S02]  /*2180*/  PRMT R135, RZ, 0x7610, R135 ;  /* 0x00007610ff877816 */ /* 0x000fe40000000087 */
[----:B------:R-:W-:Y:S02]  /*2190*/  LEA.HI.X.SX32 R7, R131, R160, 0x1, P0 ;  /* 0x000000a083077211 */ /* 0x000fe400000f0eff */
[C---:B------:R-:W-:Y:S02]  /*21a0*/  IADD3 R8, P0, R130.reuse, R158, RZ ;  /* 0x0000009e82087210 */ /* 0x040fe40007f1e0ff */
[----:B------:R-:W-:Y:S01]  /*21b0*/  PRMT R137, RZ, 0x7610, R137 ;  /* 0x00007610ff897816 */ /* 0x000fe20000000089 */
[----:B------:R1:W3:Y:S01]  /*21c0*/  @!P1 LDG.E.U8 R135, desc[UR10][R6.64] ;  /* 0x0000000a06879981 */ /* 0x0002e2000c1e1100 */
[----:B------:R-:W-:-:S02]  /*21d0*/  LEA.HI.X.SX32 R9, R130, R160, 0x1, P0 ;  /* 0x000000a082097211 */ /* 0x000fc400000f0eff */
[----:B0-----:R-:W-:Y:S02]  /*21e0*/  IADD3 R4, P0, R129, R158, RZ ;  /* 0x0000009e81047210 */ /* 0x001fe40007f1e0ff */
[----:B------:R-:W-:Y:S01]  /*21f0*/  ISETP.GE.AND P1, PT, R98, UR12, PT ;  /* 0x0000000c62007c0c */ /* 0x000fe2000bf26270 */
[----:B------:R0:W4:Y:S01]  /*2200*/  @!P2 LDG.E.U8 R137, desc[UR10][R8.64] ;  /* 0x0000000a0889a981 */ /* 0x000122000c1e1100 */
[----:B------:R-:W-:Y:S02]  /*2210*/  ISETP.GE.AND P2, PT, R99, UR12, PT ;  /* 0x0000000c63007c0c */ /* 0x000fe4000bf46270 */
[----:B------:R-:W-:Y:S02]  /*2220*/  LEA.HI.X.SX32 R5, R129, R160, 0x1, P0 ;  /* 0x000000a081057211 */ /* 0x000fe400000f0eff */
[----:B-1----:R-:W-:Y:S02]  /*2230*/  IADD3 R6, P0, R128, R158, RZ ;  /* 0x0000009e80067210 */ /* 0x002fe40007f1e0ff */
[----:B------:R-:W-:-:S02]  /*2240*/  PRMT R141, RZ, 0x7610, R141 ;  /* 0x00007610ff8d7816 */ /* 0x000fc4000000008d */
[----:B------:R-:W-:Y:S02]  /*2250*/  LEA.HI.X.SX32 R7, R128, R160, 0x1, P0 ;  /* 0x000000a080077211 */ /* 0x000fe400000f0eff */
[----:B------:R-:W-:-:S03]  /*2260*/  PRMT R139, RZ, 0x7610, R139 ;  /* 0x00007610ff8b7816 */ /* 0x000fc6000000008b */
[----:B------:R-:W5:Y:S04]  /*2270*/  @!P2 LDG.E.U8 R141, desc[UR10][R6.64] ;  /* 0x0000000a068da981 */ /* 0x000f68000c1e1100 */
[----:B------:R1:W2:Y:S01]  /*2280*/  @!P1 LDG.E.U8 R139, desc[UR10][R4.64] ;  /* 0x0000000a048b9981 */ /* 0x0002a2000c1e1100 */
[----:B------:R-:W-:Y:S02]  /*2290*/  ISETP.GE.AND P1, PT, R100, UR12, PT ;  /* 0x0000000c64007c0c */ /* 0x000fe4000bf26270 */
[C---:B------:R-:W-:Y:S02]  /*22a0*/  IADD3 R94, P0, R127.reuse, R158, RZ ;  /* 0x0000009e7f5e7210 */ /* 0x040fe40007f1e0ff */
[----:B------:R-:W-:Y:S02]  /*22b0*/  PRMT R143, RZ, 0x7610, R143 ;  /* 0x00007610ff8f7816 */ /* 0x000fe4000000008f */
[----:B------:R-:W-:-:S07]  /*22c0*/  LEA.HI.X.SX32 R95, R127, R160, 0x1, P0 ;  /* 0x000000a07f5f7211 */ /* 0x000fce00000f0eff */
[----:B------:R1:W2:Y:S01]  /*22d0*/  @!P1 LDG.E.U8 R143, desc[UR10][R94.64] ;  /* 0x0000000a5e8f9981 */ /* 0x0002a2000c1e1100 */
[----:B0-----:R-:W-:Y:S02]  /*22e0*/  IADD3 R8, P0, R126, R158, RZ ;  /* 0x0000009e7e087210 */ /* 0x001fe40007f1e0ff */
[----:B------:R-:W-:Y:S02]  /*22f0*/  ISETP.GE.AND P1, PT, R102, UR12, PT ;  /* 0x0000000c66007c0c */ /* 0x000fe4000bf26270 */
[----:B------:R-:W-:Y:S02]  /*2300*/  LEA.HI.X.SX32 R9, R126, R160, 0x1, P0 ;  /* 0x000000a07e097211 */ /* 0x000fe400000f0eff */
[C---:B-1----:R-:W-:Y:S02]  /*2310*/  IADD3 R4, P0, R125.reuse, R158, RZ ;  /* 0x0000009e7d047210 */ /* 0x042fe40007f1e0ff */
[----:B------:R-:W-:Y:S02]  /*2320*/  PRMT R147, RZ, 0x7610, R147 ;  /* 0x00007610ff937816 */ /* 0x000fe40000000093 */
[----:B------:R-:W-:-:S02]  /*2330*/  LEA.HI.X.SX32 R5, R125, R160, 0x1, P0 ;  /* 0x000000a07d057211 */ /* 0x000fc400000f0eff */
[----:B------:R-:W-:-:S03]  /*2340*/  IADD3 R6, P0, R124, R158, RZ ;  /* 0x0000009e7c067210 */ /* 0x000fc60007f1e0ff */
[----:B------:R0:W2:Y:S01]  /*2350*/  @!P1 LDG.E.U8 R147, desc[UR10][R4.64] ;  /* 0x0000000a04939981 */ /* 0x0000a2000c1e1100 */
[----:B------:R-:W-:Y:S02]  /*2360*/  ISETP.GE.AND P1, PT, R104, UR12, PT ;  /* 0x0000000c68007c0c */ /* 0x000fe4000bf26270 */
[----:B------:R-:W-:Y:S02]  /*2370*/  LEA.HI.X.SX32 R7, R124, R160, 0x1, P0 ;  /* 0x000000a07c077211 */ /* 0x000fe400000f0eff */
[----:B------:R-:W-:Y:S02]  /*2380*/  ISETP.GE.AND P2, PT, R101, UR12, PT ;  /* 0x0000000c65007c0c */ /* 0x000fe4000bf46270 */
[C---:B------:R-:W-:Y:S02]  /*2390*/  IADD3 R94, P0, R123.reuse, R158, RZ ;  /* 0x0000009e7b5e7210 */ /* 0x040fe40007f1e0ff */
[----:B------:R-:W-:Y:S02]  /*23a0*/  PRMT R134, RZ, 0x7610, R134 ;  /* 0x00007610ff867816 */ /* 0x000fe40000000086 */
[----:B------:R-:W-:-:S02]  /*23b0*/  LEA.HI.X.SX32 R95, R123, R160, 0x1, P0 ;  /* 0x000000a07b5f7211 */ /* 0x000fc400000f0eff */
[----:B------:R-:W-:-:S03]  /*23c0*/  PRMT R145, RZ, 0x7610, R145 ;  /* 0x00007610ff917816 */ /* 0x000fc60000000091 */
[----:B------:R-:W2:Y:S01]  /*23d0*/  @!P1 LDG.E.U8 R134, desc[UR10][R94.64] ;  /* 0x0000000a5e869981 */ /* 0x000ea2000c1e1100 */
[----:B------:R-:W-:Y:S02]  /*23e0*/  ISETP.GE.AND P1, PT, R105, UR12, PT ;  /* 0x0000000c69007c0c */ /* 0x000fe4000bf26270 */
[C---:B0-----:R-:W-:Y:S01]  /*23f0*/  IADD3 R4, P0, R122.reuse, R158, RZ ;  /* 0x0000009e7a047210 */ /* 0x041fe20007f1e0ff */
[----:B------:R-:W2:Y:S01]  /*2400*/  @!P2 LDG.E.U8 R145, desc[UR10][R8.64] ;  /* 0x0000000a0891a981 */ /* 0x000ea2000c1e1100 */
[----:B------:R-:W-:Y:S02]  /*2410*/  ISETP.GE.AND P2, PT, R103, UR12, PT ;  /* 0x0000000c67007c0c */ /* 0x000fe4000bf46270 */
[----:B------:R-:W-:Y:S02]  /*2420*/  PRMT R136, RZ, 0x7610, R136 ;  /* 0x00007610ff887816 */ /* 0x000fe40000000088 */
[----:B------:R-:W-:Y:S02]  /*2430*/  LEA.HI.X.SX32 R5, R122, R160, 0x1, P0 ;  /* 0x000000a07a057211 */ /* 0x000fe400000f0eff */
[----:B------:R-:W-:-:S03]  /*2440*/  PRMT R132, RZ, 0x7610, R132 ;  /* 0x00007610ff847816 */ /* 0x000fc60000000084 */
[----:B------:R-:W2:Y:S01]  /*2450*/  @!P1 LDG.E.U8 R136, desc[UR10][R4.64] ;  /* 0x0000000a04889981 */ /* 0x000ea2000c1e1100 */
[----:B------:R-:W-:-:S03]  /*2460*/  ISETP.GE.AND P1, PT, R106, UR12, PT ;  /* 0x0000000c6a007c0c */ /* 0x000fc6000bf26270 */
[----:B------:R0:W2:Y:S01]  /*2470*/  @!P2 LDG.E.U8 R132, desc[UR10][R6.64] ;  /* 0x0000000a0684a981 */ /* 0x0000a2000c1e1100 */
[----:B------:R-:W-:Y:S02]  /*2480*/  PRMT R138, RZ, 0x7610, R138 ;  /* 0x00007610ff8a7816 */ /* 0x000fe4000000008a */
[----:B0-----:R-:W-:-:S04]  /*2490*/  IADD3 R6, P0, R121, R158, RZ ;  /* 0x0000009e79067210 */ /* 0x001fc80007f1e0ff */
[----:B------:R-:W-:-:S05]  /*24a0*/  LEA.HI.X.SX32 R7, R121, R160, 0x1, P0 ;  /* 0x000000a079077211 */ /* 0x000fca00000f0eff */
[----:B------:R0:W2:Y:S01]  /*24b0*/  @!P1 LDG.E.U8 R138, desc[UR10][R6.64] ;  /* 0x0000000a068a9981 */ /* 0x0000a2000c1e1100 */
[----:B------:R-:W-:Y:S02]  /*24c0*/  ISETP.GE.AND P1, PT, R107, UR12, PT ;  /* 0x0000000c6b007c0c */ /* 0x000fe4000bf26270 */
[C---:B------:R-:W-:Y:S02]  /*24d0*/  IADD3 R8, P0, R120.reuse, R158, RZ ;  /* 0x0000009e78087210 */ /* 0x040fe40007f1e0ff */
[----:B------:R-:W-:Y:S02]  /*24e0*/  PRMT R140, RZ, 0x7610, R140 ;  /* 0x00007610ff8c7816 */ /* 0x000fe4000000008c */
[----:B------:R-:W-:Y:S02]  /*24f0*/  LEA.HI.X.SX32 R9, R120, R160, 0x1, P0 ;  /* 0x000000a078097211 */ /* 0x000fe400000f0eff */
[----:B------:R-:W-:-:S05]  /*2500*/  IADD3 R4, P0, R119, R158, RZ ;  /* 0x0000009e77047210 */ /* 0x000fca0007f1e0ff */
[----:B------:R1:W2:Y:S01]  /*2510*/  @!P1 LDG.E.U8 R140, desc[UR10][R8.64] ;  /* 0x0000000a088c9981 */ /* 0x0002a2000c1e1100 */
[----:B------:R-:W-:Y:S02]  /*2520*/  ISETP.GE.AND P1, PT, R108, UR12, PT ;  /* 0x0000000c6c007c0c */ /* 0x000fe4000bf26270 */
[----:B------:R-:W-:Y:S02]  /*2530*/  PRMT R142, RZ, 0x7610, R142 ;  /* 0x00007610ff8e7816 */ /* 0x000fe4000000008e */
[----:B------:R-:W-:Y:S02]  /*2540*/  LEA.HI.X.SX32 R5, R119, R160, 0x1, P0 ;  /* 0x000000a077057211 */ /* 0x000fe400000f0eff */
[----:B0-----:R-:W-:-:S07]  /*2550*/  IADD3 R6, P0, R118, R158, RZ ;  /* 0x0000009e76067210 */ /* 0x001fce0007f1e0ff */
[----:B------:R0:W2:Y:S01]  /*2560*/  @!P1 LDG.E.U8 R142, desc[UR10][R4.64] ;  /* 0x0000000a048e9981 */ /* 0x0000a2000c1e1100 */
[----:B------:R-:W-:Y:S02]  /*2570*/  ISETP.GE.AND P1, PT, R109, UR12, PT ;  /* 0x0000000c6d007c0c */ /* 0x000fe4000bf26270 */
[----:B------:R-:W-:Y:S02]  /*2580*/  PRMT R144, RZ, 0x7610, R144 ;  /* 0x00007610ff907816 */ /* 0x000fe40000000090 */
[----:B------:R-:W-:Y:S02]  /*2590*/  LEA.HI.X.SX32 R7, R118, R160, 0x1, P0 ;  /* 0x000000a076077211 */ /* 0x000fe400000f0eff */
[----:B------:R-:W-:-:S07]  /*25a0*/  IADD3 R94, P0, R117, R158, RZ ;  /* 0x0000009e755e7210 */ /* 0x000fce0007f1e0ff */
[----:B------:R0:W2:Y:S01]  /*25b0*/  @!P1 LDG.E.U8 R144, desc[UR10][R6.64] ;  /* 0x0000000a06909981 */ /* 0x0000a2000c1e1100 */
[----:B------:R-:W-:Y:S02]  /*25c0*/  ISETP.GE.AND P1, PT, R110, UR12, PT ;  /* 0x0000000c6e007c0c */ /* 0x000fe4000bf26270 */
[----:B------:R-:W-:Y:S02]  /*25d0*/  PRMT R146, RZ, 0x7610, R146 ;  /* 0x00007610ff927816 */ /* 0x000fe40000000092 */
[----:B------:R-:W-:-:S09]  /*25e0*/  LEA.HI.X.SX32 R95, R117, R160, 0x1, P0 ;  /* 0x000000a0755f7211 */ /* 0x000fd200000f0eff */
[----:B------:R-:W2:Y:S01]  /*25f0*/  @!P1 LDG.E.U8 R146, desc[UR10][R94.64] ;  /* 0x0000000a5e929981 */ /* 0x000ea2000c1e1100 */
[----:B------:R-:W-:Y:S01]  /*2600*/  BAR.SYNC.DEFER_BLOCKING 0x0 ;  /* 0x0000000000007b1d */ /* 0x000fe20000010000 */
[----:B-1----:R-:W-:Y:S02]  /*2610*/  IADD3 R8, P1, R111, R11, RZ ;  /* 0x0000000b6f087210 */ /* 0x002fe40007f3e0ff */
[----:B------:R-:W-:-:S03]  /*2620*/  ISETP.GE.AND P0, PT, R162, UR12, PT ;  /* 0x0000000ca2007c0c */ /* 0x000fc6000bf06270 */
[----:B------:R-:W-:Y:S01]  /*2630*/  IMAD.X R9, R150, 0x1, R19, P1 ;  /* 0x0000000196097824 */ /* 0x000fe200008e0613 */
[----:B0-----:R-:W-:Y:S02]  /*2640*/  IADD3 R4, P1, R111, R12, RZ ;  /* 0x0000000c6f047210 */ /* 0x001fe40007f3e0ff */
[----:B------:R-:W-:-:S03]  /*2650*/  PRMT R165, RZ, 0x7610, R165 ;  /* 0x00007610ffa57816 */ /* 0x000fc600000000a5 */
[----:B------:R-:W-:Y:S01]  /*2660*/  IMAD.X R5, R150, 0x1, R21, P1 ;  /* 0x0000000196057824 */ /* 0x000fe200008e0615 */
[----:B------:R-:W-:Y:S02]  /*2670*/  IADD3 R6, P1, R111, R13, RZ ;  /* 0x0000000d6f067210 */ /* 0x000fe40007f3e0ff */
[----:B------:R-:W-:-:S03]  /*2680*/  PRMT R163, RZ, 0x7610, R163 ;  /* 0x00007610ffa37816 */ /* 0x000fc600000000a3 */
[----:B------:R-:W-:Y:S01]  /*2690*/  IMAD.X R7, R150, 0x1, R23, P1 ;  /* 0x0000000196077824 */ /* 0x000fe200008e0617 */
[----:B------:R0:W2:Y:S01]  /*26a0*/  @!P0 LDG.E.U8 R165, desc[UR10][R8.64] ;  /* 0x0000000a08a58981 */ /* 0x0000a2000c1e1100 */
[----:B------:R-:W-:-:S03]  /*26b0*/  PRMT R161, RZ, 0x7610, R161 ;  /* 0x00007610ffa17816 */ /* 0x000fc600000000a1 */
[----:B------:R1:W2:Y:S01]  /*26c0*/  @!P0 LDG.E.U8 R163, desc[UR10][R4.64] ;  /* 0x0000000a04a38981 */ /* 0x0002a2000c1e1100 */
[----:B------:R-:W-:-:S03]  /*26d0*/  PRMT R159, RZ, 0x7610, R159 ;  /* 0x00007610ff9f7816 */ /* 0x000fc6000000009f */
[----:B------:R1:W2:Y:S01]  /*26e0*/  @!P0 LDG.E.U8 R161, desc[UR10][R6.64] ;  /* 0x0000000a06a18981 */ /* 0x0002a2000c1e1100 */
[----:B0-----:R-:W-:-:S05]  /*26f0*/  IADD3 R8, P1, R111, R14, RZ ;  /* 0x0000000e6f087210 */ /* 0x001fca0007f3e0ff */
[C---:B------:R-:W-:Y:S01]  /*2700*/  IMAD.X R9, R150.reuse, 0x1, R89, P1 ;  /* 0x0000000196097824 */ /* 0x040fe200008e0659 */
[C---:B-1----:R-:W-:Y:S02]  /*2710*/  IADD3 R4, P1, R111.reuse, R15, RZ ;  /* 0x0000000f6f047210 */ /* 0x042fe40007f3e0ff */
[----:B------:R-:W-:Y:S02]  /*2720*/  PRMT R157, RZ, 0x7610, R157 ;  /* 0x00007610ff9d7816 */ /* 0x000fe4000000009d */
[----:B------:R0:W2:Y:S01]  /*2730*/  @!P0 LDG.E.U8 R159, desc[UR10][R8.64] ;  /* 0x0000000a089f8981 */ /* 0x0000a2000c1e1100 */
[C---:B------:R-:W-:Y:S01]  /*2740*/  IMAD.X R5, R150.reuse, 0x1, R91, P1 ;  /* 0x0000000196057824 */ /* 0x040fe200008e065b */
[C---:B------:R-:W-:Y:S02]  /*2750*/  IADD3 R6, P1, R111.reuse, R16, RZ ;  /* 0x000000106f067210 */ /* 0x040fe40007f3e0ff */
[----:B------:R-:W-:Y:S02]  /*2760*/  PRMT R155, RZ, 0x7610, R155 ;  /* 0x00007610ff9b7816 */ /* 0x000fe4000000009b */
[----:B------:R1:W2:Y:S01]  /*2770*/  @!P0 LDG.E.U8 R157, desc[UR10][R4.64] ;  /* 0x0000000a049d8981 */ /* 0x0002a2000c1e1100 */
[----:B------:R-:W-:Y:S01]  /*2780*/  IMAD.X R7, R150, 0x1, R93, P1 ;  /* 0x0000000196077824 */ /* 0x000fe200008e065d */
[----:B0-----:R-:W-:-:S04]  /*2790*/  IADD3 R8, P1, R111, R18, RZ ;  /* 0x000000126f087210 */ /* 0x001fc80007f3e0ff */
[----:B------:R0:W2:Y:S01]  /*27a0*/  @!P0 LDG.E.U8 R155, desc[UR10][R6.64] ;  /* 0x0000000a069b8981 */ /* 0x0000a2000c1e1100 */
[----:B------:R-:W-:Y:S01]  /*27b0*/  IMAD.X R9, R150, 0x1, R183, P1 ;  /* 0x0000000196097824 */ /* 0x000fe200008e06b7 */
[----:B-1----:R-:W-:Y:S02]  /*27c0*/  IADD3 R4, P1, R111, R20, RZ ;  /* 0x000000146f047210 */ /* 0x002fe40007f3e0ff */
[----:B------:R-:W-:-:S03]  /*27d0*/  PRMT R153, RZ, 0x7610, R153 ;  /* 0x00007610ff997816 */ /* 0x000fc60000000099 */
[C---:B------:R-:W-:Y:S01]  /*27e0*/  IMAD.X R5, R150.reuse, 0x1, R181, P1 ;  /* 0x0000000196057824 */ /* 0x040fe200008e06b5 */
[----:B0-----:R-:W-:Y:S02]  /*27f0*/  IADD3 R6, P1, R111, R22, RZ ;  /* 0x000000166f067210 */ /* 0x001fe40007f3e0ff */
[----:B------:R0:W2:Y:S01]  /*2800*/  @!P0 LDG.E.U8 R153, desc[UR10][R8.64] ;  /* 0x0000000a08998981 */ /* 0x0000a2000c1e1100 */
[----:B------:R-:W-:Y:S02]  /*2810*/  PRMT R151, RZ, 0x7610, R151 ;  /* 0x00007610ff977816 */ /* 0x000fe40000000097 */
[----:B------:R-:W-:Y:S01]  /*2820*/  IMAD.X R7, R150, 0x1, R179, P1 ;  /* 0x0000000196077824 */ /* 0x000fe200008e06b3 */
[----:B------:R-:W-:-:S03]  /*2830*/  PRMT R149, RZ, 0x7610, R149 ;  /* 0x00007610ff957816 */ /* 0x000fc60000000095 */
[----:B------:R1:W2:Y:S01]  /*2840*/  @!P0 LDG.E.U8 R151, desc[UR10][R4.64] ;  /* 0x0000000a04978981 */ /* 0x0002a2000c1e1100 */
[----:B0-----:R-:W-:-:S03]  /*2850*/  IADD3 R8, P1, R111, R88, RZ ;  /* 0x000000586f087210 */ /* 0x001fc60007f3e0ff */
[----:B------:R0:W2:Y:S02]  /*2860*/  @!P0 LDG.E.U8 R149, desc[UR10][R6.64] ;  /* 0x0000000a06958981 */ /* 0x0000a4000c1e1100 */
[----:B------:R-:W-:Y:S01]  /*2870*/  IMAD.X R9, R150, 0x1, R177, P1 ;  /* 0x0000000196097824 */ /* 0x000fe200008e06b1 */
[----:B-1----:R-:W-:-:S05]  /*2880*/  IADD3 R4, P1, R111, R90, RZ ;  /* 0x0000005a6f047210 */ /* 0x002fca0007f3e0ff */
[----:B------:R-:W-:Y:S01]  /*2890*/  IMAD.X R5, R150, 0x1, R175, P1 ;  /* 0x0000000196057824 */ /* 0x000fe200008e06af */
[----:B0-----:R-:W-:-:S05]  /*28a0*/  IADD3 R6, P1, R111, R92, RZ ;  /* 0x0000005c6f067210 */ /* 0x001fca0007f3e0ff */
[----:B------:R-:W-:Y:S01]  /*28b0*/  IMAD.X R7, R150, 0x1, R173, P1 ;  /* 0x0000000196077824 */ /* 0x000fe200008e06ad */
[----:B------:R-:W-:Y:S01]  /*28c0*/  PRMT R95, RZ, 0x7610, R95 ;  /* 0x00007610ff5f7816 */ /* 0x000fe2000000005f */
[----:B---3--:R-:W-:Y:S04]  /*28d0*/  STS.U8 [R114+UR8+0x2], R135 ;  /* 0x0000028772007988 */ /* 0x008fe80008000008 */
[----:B----4-:R-:W-:Y:S04]  /*28e0*/  STS.U8 [R114+UR8+0x4], R137 ;  /* 0x0000048972007988 */ /* 0x010fe80008000008 */
[----:B-----5:R0:W-:Y:S04]  /*28f0*/  STS.U8 [R114+UR8+0x8], R141 ;  /* 0x0000088d72007988 */ /* 0x0201e80008000008 */
[----:B--2---:R1:W-:Y:S01]  /*2900*/  STS.U8 [R114+UR8+0x6], R139 ;  /* 0x0000068b72007988 */ /* 0x0043e20008000008 */
[----:B0-----:R-:W-:-:S02]  /*2910*/  PRMT R141, RZ, 0x7610, R141 ;  /* 0x00007610ff8d7816 */ /* 0x001fc4000000008d */
[----:B-1----:R-:W-:-:S04]  /*2920*/  PRMT R139, RZ, 0x7610, R139 ;  /* 0x00007610ff8b7816 */ /* 0x002fc8000000008b */
[----:B------:R0:W2:Y:S01]  /*2930*/  @!P0 LDG.E.U8 R141, desc[UR10][R8.64] ;  /* 0x0000000a088d8981 */ /* 0x0000a2000c1e1100 */
[----:B------:R-:W-:-:S03]  /*2940*/  PRMT R137, RZ, 0x7610, R137 ;  /* 0x00007610ff897816 */ /* 0x000fc60000000089 */
[----:B------:R1:W3:Y:S01]  /*2950*/  @!P0 LDG.E.U8 R139, desc[UR10][R4.64] ;  /* 0x0000000a048b8981 */ /* 0x0002e2000c1e1100 */
[----:B------:R-:W-:-:S03]  /*2960*/  PRMT R135, RZ, 0x7610, R135 ;  /* 0x00007610ff877816 */ /* 0x000fc60000000087 */
[----:B------:R4:W5:Y:S01]  /*2970*/  @!P0 LDG.E.U8 R137, desc[UR10][R6.64] ;  /* 0x0000000a06898981 */ /* 0x000962000c1e1100 */
[----:B0-----:R-:W-:-:S05]  /*2980*/  IADD3 R8, P1, R111, R156, RZ ;  /* 0x0000009c6f087210 */ /* 0x001fca0007f3e0ff */
[----:B------:R-:W-:Y:S01]  /*2990*/  IMAD.X R9, R150, 0x1, R171, P1 ;  /* 0x0000000196097824 */ /* 0x000fe200008e06ab */
[----:B-1----:R-:W-:-:S04]  /*29a0*/  IADD3 R4, P1, R111, R154, RZ ;  /* 0x0000009a6f047210 */ /* 0x002fc80007f3e0ff */
[----:B------:R0:W5:Y:S01]  /*29b0*/  @!P0 LDG.E.U8 R135, desc[UR10][R8.64] ;  /* 0x0000000a08878981 */ /* 0x000162000c1e1100 */
[----:B------:R-:W-:Y:S01]  /*29c0*/  IMAD.X R5, R150, 0x1, R169, P1 ;  /* 0x0000000196057824 */ /* 0x000fe200008e06a9 */
[----:B----4-:R-:W-:-:S05]  /*29d0*/  IADD3 R6, P1, R111, R152, RZ ;  /* 0x000000986f067210 */ /* 0x010fca0007f3e0ff */
[C---:B------:R-:W-:Y:S01]  /*29e0*/  IMAD.X R7, R150.reuse, 0x1, R167, P1 ;  /* 0x0000000196077824 */ /* 0x040fe200008e06a7 */
[----:B0-----:R-:W-:Y:S01]  /*29f0*/  IADD3 R8, P1, R111, R10, RZ ;  /* 0x0000000a6f087210 */ /* 0x001fe20007f3e0ff */
[----:B------:R0:W-:Y:S04]  /*2a00*/  STS.U8 [R114+UR8], R133 ;  /* 0x0000008572007988 */ /* 0x0001e80008000008 */
[----:B------:R1:W-:Y:S01]  /*2a10*/  STS.U8 [R114+UR8+0xa], R143 ;  /* 0x00000a8f72007988 */ /* 0x0003e20008000008 */
[----:B------:R-:W-:-:S03]  /*2a20*/  IMAD.X R9, R150, 0x1, R17, P1 ;  /* 0x0000000196097824 */ /* 0x000fc600008e0611 */
[----:B------:R-:W4:Y:S01]  /*2a30*/  @!P0 LDG.E.U8 R95, desc[UR10][R6.64] ;  /* 0x0000000a065f8981 */ /* 0x000f22000c1e1100 */
[----:B0-----:R-:W-:Y:S02]  /*2a40*/  PRMT R133, RZ, 0x7610, R133 ;  /* 0x00007610ff857816 */ /* 0x001fe40000000085 */
[----:B-1----:R-:W-:-:S04]  /*2a50*/  PRMT R143, RZ, 0x7610, R143 ;  /* 0x00007610ff8f7816 */ /* 0x002fc8000000008f */
[----:B------:R-:W4:Y:S04]  /*2a60*/  @!P0 LDG.E.U8 R133, desc[UR10][R4.64] ;  /* 0x0000000a04858981 */ /* 0x000f28000c1e1100 */
[----:B------:R-:W4:Y:S04]  /*2a70*/  @!P0 LDG.E.U8 R143, desc[UR10][R8.64] ;  /* 0x0000000a088f8981 */ /* 0x000f28000c1e1100 */
[----:B------:R0:W-:Y:S04]  /*2a80*/  STS.U8 [R114+UR8+0xc], R145 ;  /* 0x00000c9172007988 */ /* 0x0001e80008000008 */
[----:B------:R0:W-:Y:S04]  /*2a90*/  STS.U8 [R114+UR8+0xe], R147 ;  /* 0x00000e9372007988 */ /* 0x0001e80008000008 */
[----:B------:R0:W-:Y:S04]  /*2aa0*/  STS.U8 [R115+UR8], R132 ;  /* 0x0000008473007988 */ /* 0x0001e80008000008 */
[----:B------:R0:W-:Y:S04]  /*2ab0*/  STS.U8 [R115+UR8+0x2], R134 ;  /* 0x0000028673007988 */ /* 0x0001e80008000008 */
        /* <DEDUP_REMOVED lines=14> */
[----:B------:R0:W-:Y:S01]  /*2ba0*/  STS.U8 [R116+UR8+0x1600], R149 ;  /* 0x0016009574007988 */ /* 0x0001e20008000008 */
[----:B------:R-:W-:-:S04]  /*2bb0*/  USHF.L.U32 UR4, UR13, 0x5, URZ ;  /* 0x000000050d047899 */ /* 0x000fc8000800063f */
[----:B------:R-:W-:-:S04]  /*2bc0*/  ULOP3.LUT UR4, UR4, 0x80, URZ, 0xc0, !UPT ;  /* 0x0000008004047892 */ /* 0x000fc8000f8ec03f */
[----:B------:R-:W-:-:S04]  /*2bd0*/  ULEA.HI UR4, UR8, UR4, URZ, 0x1c ;  /* 0x0000000408047291 */ /* 0x000fc8000f8fe03f */
[----:B------:R-:W-:Y:S01]  /*2be0*/  ULOP3.LUT UR4, UR4, 0x3fff, URZ, 0xc0, !UPT ;  /* 0x00003fff04047892 */ /* 0x000fe2000f8ec03f */
[----:B------:R-:W-:Y:S01]  /*2bf0*/  UMOV UR7, 0xc0000010 ;  /* 0xc000001000077882 */ /* 0x000fe20000000000 */
[----:B------:R-:W-:Y:S01]  /*2c00*/  UMOV UR5, 0xc0000010 ;  /* 0xc000001000057882 */ /* 0x000fe20000000000 */
[----:B--2---:R0:W-:Y:S04]  /*2c10*/  STS.U8 [R116+UR8+0x1500], R141 ;  /* 0x0015008d74007988 */ /* 0x0041e80008000008 */
[----:B---3--:R0:W-:Y:S04]  /*2c20*/  STS.U8 [R116+UR8+0x1400], R139 ;  /* 0x0014008b74007988 */ /* 0x0081e80008000008 */
[----:B-----5:R0:W-:Y:S04]  /*2c30*/  STS.U8 [R116+UR8+0x1300], R137 ;  /* 0x0013008974007988 */ /* 0x0201e80008000008 */
[----:B------:R0:W-:Y:S04]  /*2c40*/  STS.U8 [R116+UR8+0x1200], R135 ;  /* 0x0012008774007988 */ /* 0x0001e80008000008 */
[----:B----4-:R0:W-:Y:S04]  /*2c50*/  STS.U8 [R116+UR8+0x1000], R95 ;  /* 0x0010005f74007988 */ /* 0x0101e80008000008 */
[----:B------:R0:W-:Y:S04]  /*2c60*/  STS.U8 [R116+UR8+0x1100], R133 ;  /* 0x0011008574007988 */ /* 0x0001e80008000008 */
[----:B------:R0:W-:Y:S01]  /*2c70*/  STS.U8 [R116+UR8+0x1f00], R143 ;  /* 0x001f008f74007988 */ /* 0x0001e20008000008 */
[----:B------:R1:W-:Y:S06]  /*2c80*/  MEMBAR.ALL.CTA ;  /* 0x0000000000007992 */ /* 0x0003ec0000008000 */
[----:B-1----:R-:W1:Y:S02]  /*2c90*/  FENCE.VIEW.ASYNC.S ;  /* 0x00000000000073c6 */ /* 0x002e640000000000 */
[----:B-1----:R-:W-:Y:S06]  /*2ca0*/  BAR.SYNC.DEFER_BLOCKING 0x0 ;  /* 0x0000000000007b1d */ /* 0x002fec0000010000 */
[----:B------:R-:W-:-:S06]  /*2cb0*/  WARPGROUP.ARRIVE ;  /* 0x00000000000079c5 */ /* 0x000fcc0000000000 */
[----:B------:R-:W-:Y:S01]  /*2cc0*/  QGMMA.64x128x32.F32.E5M2.E5M2 R24, gdesc[UR4], R24, gsb0 ;  /* 0x01e00000041879f3 */ /* 0x000fe20008003818 */
[----:B------:R-:W-:Y:S01]  /*2cd0*/  IADD3 R13, P4, R13, UR14, RZ ;  /* 0x0000000e0d0d7c10 */ /* 0x000fe2000ff9e0ff */
[----:B------:R-:W-:-:S03]  /*2ce0*/  VIADD R112, R112, 0xffffffff ;  /* 0xffffffff70707836 */ /* 0x000fc60000000000 */
[----:B------:R-:W-:Y:S02]  /*2cf0*/  IADD3.X R23, R23, UR15, RZ, P4, !PT ;  /* 0x0000000f17177c10 */ /* 0x000fe4000a7fe4ff */
[----:B------:R-:W-:Y:S02]  /*2d00*/  IADD3 R88, P4, R88, UR14, RZ ;  /* 0x0000000e58587c10 */ /* 0x000fe4000ff9e0ff */
[----:B------:R-:W-:Y:S02]  /*2d10*/  IADD3 R10, P1, R10, UR14, RZ ;  /* 0x0000000e0a0a7c10 */ /* 0x000fe4000ff3e0ff */
[----:B------:R-:W-:Y:S02]  /*2d20*/  IADD3 R11, P2, R11, UR14, RZ ;  /* 0x0000000e0b0b7c10 */ /* 0x000fe4000ff5e0ff */
[----:B------:R-:W-:Y:S02]  /*2d30*/  IADD3.X R177, R177, UR15, RZ, P4, !PT ;  /* 0x0000000fb1b17c10 */ /* 0x000fe4000a7fe4ff */
[----:B------:R-:W-:-:S02]  /*2d40*/  ISETP.NE.U32.AND P4, PT, R112, RZ, PT ;  /* 0x000000ff7000720c */ /* 0x000fc40003f85070 */
[----:B------:R-:W-:Y:S02]  /*2d50*/  IADD3 R12, P3, R12, UR14, RZ ;  /* 0x0000000e0c0c7c10 */ /* 0x000fe4000ff7e0ff */
[----:B------:R-:W-:Y:S02]  /*2d60*/  IADD3.X R17, R17, UR15, RZ, P1, !PT ;  /* 0x0000000f11117c10 */ /* 0x000fe40008ffe4ff */
[----:B------:R-:W-:Y:S02]  /*2d70*/  IADD3.X R19, R19, UR15, RZ, P2, !PT ;  /* 0x0000000f13137c10 */ /* 0x000fe400097fe4ff */
[----:B------:R-:W-:Y:S02]  /*2d80*/  IADD3 R14, P5, R14, UR14, RZ ;  /* 0x0000000e0e0e7c10 */ /* 0x000fe4000ffbe0ff */
[----:B------:R-:W-:Y:S02]  /*2d90*/  IADD3 R15, P6, R15, UR14, RZ ;  /* 0x0000000e0f0f7c10 */ /* 0x000fe4000ffde0ff */
[----:B------:R-:W-:-:S02]  /*2da0*/  IADD3 R16, P0, R16, UR14, RZ ;  /* 0x0000000e10107c10 */ /* 0x000fc4000ff1e0ff */
[----:B------:R-:W-:Y:S02]  /*2db0*/  IADD3 R18, P1, R18, UR14, RZ ;  /* 0x0000000e12127c10 */ /* 0x000fe4000ff3e0ff */
[----:B------:R-:W-:Y:S02]  /*2dc0*/  IADD3 R20, P2, R20, UR14, RZ ;  /* 0x0000000e14147c10 */ /* 0x000fe4000ff5e0ff */
[----:B------:R-:W-:Y:S02]  /*2dd0*/  IADD3.X R21, R21, UR15, RZ, P3, !PT ;  /* 0x0000000f15157c10 */ /* 0x000fe40009ffe4ff */
[----:B------:R-:W-:Y:S02]  /*2de0*/  IADD3 R22, P3, R22, UR14, RZ ;  /* 0x0000000e16167c10 */ /* 0x000fe4000ff7e0ff */
[----:B------:R-:W-:Y:S02]  /*2df0*/  IADD3.X R89, R89, UR15, RZ, P5, !PT ;  /* 0x0000000f59597c10 */ /* 0x000fe4000affe4ff */
[----:B------:R-:W-:-:S02]  /*2e00*/  IADD3.X R91, R91, UR15, RZ, P6, !PT ;  /* 0x0000000f5b5b7c10 */ /* 0x000fc4000b7fe4ff */
[----:B------:R-:W-:Y:S02]  /*2e10*/  IADD3.X R93, R93, UR15, RZ, P0, !PT ;  /* 0x0000000f5d5d7c10 */ /* 0x000fe400087fe4ff */
[----:B------:R-:W-:Y:S02]  /*2e20*/  IADD3.X R183, R183, UR15, RZ, P1, !PT ;  /* 0x0000000fb7b77c10 */ /* 0x000fe40008ffe4ff */
[----:B------:R-:W-:Y:S02]  /*2e30*/  IADD3.X R181, R181, UR15, RZ, P2, !PT ;  /* 0x0000000fb5b57c10 */ /* 0x000fe400097fe4ff */
[----:B------:R-:W-:Y:S02]  /*2e40*/  IADD3 R90, P5, R90, UR14, RZ ;  /* 0x0000000e5a5a7c10 */ /* 0x000fe4000ffbe0ff */
[----:B------:R-:W-:Y:S02]  /*2e50*/  IADD3 R92, P6, R92, UR14, RZ ;  /* 0x0000000e5c5c7c10 */ /* 0x000fe4000ffde0ff */
[----:B------:R-:W-:-:S02]  /*2e60*/  IADD3 R156, P0, R156, UR14, RZ ;  /* 0x0000000e9c9c7c10 */ /* 0x000fc4000ff1e0ff */
[----:B------:R-:W-:Y:S02]  /*2e70*/  IADD3 R154, P1, R154, UR14, RZ ;  /* 0x0000000e9a9a7c10 */ /* 0x000fe4000ff3e0ff */
[----:B------:R-:W-:Y:S02]  /*2e80*/  IADD3 R152, P2, R152, UR14, RZ ;  /* 0x0000000e98987c10 */ /* 0x000fe4000ff5e0ff */
[----:B------:R-:W-:Y:S01]  /*2e90*/  IADD3.X R179, R179, UR15, RZ, P3, !PT ;  /* 0x0000000fb3b37c10 */ /* 0x000fe20009ffe4ff */
[----:B------:R-:W-:Y:S01]  /*2ea0*/  UIADD3 UR12, UR12, -0x20, URZ ;  /* 0xffffffe00c0c7890 */ /* 0x000fe2000fffe03f */
[----:B------:R-:W-:Y:S02]  /*2eb0*/  IADD3 R158, P3, R148, R158, RZ ;  /* 0x0000009e949e7210 */ /* 0x000fe40007f7e0ff */
[----:B------:R-:W-:Y:S02]  /*2ec0*/  IADD3.X R175, R175, UR15, RZ, P5, !PT ;  /* 0x0000000fafaf7c10 */ /* 0x000fe4000affe4ff */
[----:B------:R-:W-:-:S02]  /*2ed0*/  IADD3.X R173, R173, UR15, RZ, P6, !PT ;  /* 0x0000000fadad7c10 */ /* 0x000fc4000b7fe4ff */
[----:B------:R-:W-:Y:S02]  /*2ee0*/  IADD3.X R171, R171, UR15, RZ, P0, !PT ;  /* 0x0000000fabab7c10 */ /* 0x000fe400087fe4ff */
[----:B------:R-:W-:Y:S02]  /*2ef0*/  IADD3.X R169, R169, UR15, RZ, P1, !PT ;  /* 0x0000000fa9a97c10 */ /* 0x000fe40008ffe4ff */
[----:B------:R-:W-:Y:S02]  /*2f00*/  IADD3.X R167, R167, UR15, RZ, P2, !PT ;  /* 0x0000000fa7a77c10 */ /* 0x000fe400097fe4ff */
[----:B------:R-:W-:Y:S01]  /*2f10*/  LEA.HI.X.SX32 R160, R148, R160, 0x1, P3 ;  /* 0x000000a094a07211 */ /* 0x000fe200018f0eff */
[----:B------:R-:W-:Y:S02]  /*2f20*/  WARPGROUP.DEPBAR.LE gsb0, 0x0 ;  /* 0x00008000000079c5 */ /* 0x000fe40000010000 */
[----:B0-----:R-:W-:Y:S05]  /*2f30*/  @P4 BRA `(.L_x_1) ;  /* 0xfffffff000704947 */ /* 0x001fea000383ffff */
.L_x_0:
[----:B------:R-:W-:Y:S01]  /*2f40*/  IMAD.SHL.U32 R4, R3, 0x100, RZ ;  /* 0x0000010003047824 */ /* 0x000fe200078e00ff */
[----:B------:R-:W-:Y:S01]  /*2f50*/  F2FP.SATFINITE.E5M2.F32.PACK_AB_MERGE_C R24, R25, R24, RZ ;  /* 0x000000181918723e */ /* 0x000fe200048060ff */
[----:B------:R-:W-:Y:S01]  /*2f60*/  IMAD.SHL.U32 R21, R3, 0x10, RZ ;  /* 0x0000001003157824 */ /* 0x000fe200078e00ff */
[----:B------:R-:W-:Y:S01]  /*2f70*/  F2FP.SATFINITE.E5M2.F32.PACK_AB_MERGE_C R26, R27, R26, RZ ;  /* 0x0000001a1b1a723e */ /* 0x000fe200048060ff */
[----:B------:R-:W-:Y:S01]  /*2f80*/  IMAD.SHL.U32 R3, R3, 0x8, RZ ;  /* 0x0000000803037824 */ /* 0x000fe200078e00ff */
[----:B------:R-:W-:Y:S01]  /*2f90*/  LOP3.LUT R5, R4, 0x800, RZ, 0xc0, !PT ;  /* 0x0000080004057812 */ /* 0x000fe200078ec0ff */
[----:B------:R-:W-:Y:S01]  /*2fa0*/  ULDC.64 UR4, c[0x0][0x228] ;  /* 0x00008a0000047ab9 */ /* 0x000fe20000000a00 */
[----:B------:R-:W-:Y:S01]  /*2fb0*/  LOP3.LUT R4, R21, 0x70, RZ, 0xc0, !PT ;  /* 0x0000007015047812 */ /* 0x000fe200078ec0ff */
[----:B------:R-:W-:Y:S01]  /*2fc0*/  ULDC.64 UR6, c[0x0][0x220] ;  /* 0x0000880000067ab9 */ /* 0x000fe20000000a00 */
[----:B------:R-:W-:Y:S02]  /*2fd0*/  F2FP.SATFINITE.E5M2.F32.PACK_AB_MERGE_C R28, R29, R28, RZ ;  /* 0x0000001c1d1c723e */ /* 0x000fe400048060ff */
[----:B------:R-:W-:Y:S01]  /*2fe0*/  IADD3 R4, R5, UR8, R4 ;  /* 0x0000000805047c10 */ /* 0x000fe2000fffe004 */
[----:B------:R-:W-:Y:S01]  /*2ff0*/  IMAD.U32 R5, RZ, RZ, UR9 ;  /* 0x00000009ff057e24 */ /* 0x000fe2000f8e00ff */
[----:B------:R-:W-:-:S02]  /*3000*/  F2FP.SATFINITE.E5M2.F32.PACK_AB_MERGE_C R30, R31, R30, RZ ;  /* 0x0000001e1f1e723e */ /* 0x000fc400048060ff */
[----:B------:R-:W-:Y:S02]  /*3010*/  F2FP.SATFINITE.E5M2.F32.PACK_AB_MERGE_C R32, R33, R32, RZ ;  /* 0x000000202120723e */ /* 0x000fe400048060ff */
[----:B------:R-:W-:Y:S02]  /*3020*/  F2FP.SATFINITE.E5M2.F32.PACK_AB_MERGE_C R34, R35, R34, RZ ;  /* 0x000000222322723e */ /* 0x000fe400048060ff */
[----:B------:R-:W-:Y:S02]  /*3030*/  F2FP.SATFINITE.E5M2.F32.PACK_AB_MERGE_C R40, R41, R40, RZ ;  /* 0x000000282928723e */ /* 0x000fe400048060ff */
[----:B------:R-:W-:Y:S02]  /*3040*/  F2FP.SATFINITE.E5M2.F32.PACK_AB_MERGE_C R44, R45, R44, RZ ;  /* 0x0000002c2d2c723e */ /* 0x000fe400048060ff */
[----:B------:R-:W-:Y:S02]  /*3050*/  F2FP.SATFINITE.E5M2.F32.PACK_AB_MERGE_C R48, R49, R48, RZ ;  /* 0x000000303130723e */ /* 0x000fe400048060ff */
[----:B------:R-:W-:-:S02]  /*3060*/  LOP3.LUT R3, R3, 0x780, RZ, 0xc0, !PT ;  /* 0x0000078003037812 */ /* 0x000fc400078ec0ff */
[----:B------:R-:W-:Y:S01]  /*3070*/  ISETP.GE.AND P0, PT, R2, UR4, PT ;  /* 0x0000000402007c0c */ /* 0x000fe2000bf06270 */
[----:B------:R-:W-:Y:S01]  /*3080*/  ULDC UR4, c[0x0][0x244] ;  /* 0x0000910000047ab9 */ /* 0x000fe20000000800 */
[----:B------:R-:W-:Y:S01]  /*3090*/  LOP3.LUT R6, R5, 0x7c, R0, 0xfe, !PT ;  /* 0x0000007c05067812 */ /* 0x000fe200078efe00 */
[----:B------:R-:W-:Y:S01]  /*30a0*/  IMAD.IADD R22, R3, 0x1, R4 ;  /* 0x0000000103167824 */ /* 0x000fe200078e0204 */
[----:B------:R-:W-:Y:S02]  /*30b0*/  LOP3.LUT R7, R5, 0x20, R0, 0xfe, !PT ;  /* 0x0000002005077812 */ /* 0x000fe400078efe00 */
[----:B------:R-:W-:Y:S02]  /*30c0*/  F2FP.SATFINITE.E5M2.F32.PACK_AB_MERGE_C R42, R43, R42, RZ ;  /* 0x0000002a2b2a723e */ /* 0x000fe400048060ff */
[----:B------:R-:W-:Y:S02]  /*30d0*/  LOP3.LUT R24, R24, 0xffff, RZ, 0xc0, !PT ;  /* 0x0000ffff18187812 */ /* 0x000fe400078ec0ff */
[----:B------:R-:W-:-:S02]  /*30e0*/  LOP3.LUT R26, R26, 0xffff, RZ, 0xc0, !PT ;  /* 0x0000ffff1a1a7812 */ /* 0x000fc400078ec0ff */
[----:B------:R-:W-:Y:S02]  /*30f0*/  LOP3.LUT R17, R28, 0xffff, RZ, 0xc0, !PT ;  /* 0x0000ffff1c117812 */ /* 0x000fe400078ec0ff */
[----:B------:R-:W-:Y:S02]  /*3100*/  LOP3.LUT R23, R30, 0xffff, RZ, 0xc0, !PT ;  /* 0x0000ffff1e177812 */ /* 0x000fe400078ec0ff */
[----:B------:R-:W-:Y:S02]  /*3110*/  LOP3.LUT R25, R32, 0xffff, RZ, 0xc0, !PT ;  /* 0x0000ffff20197812 */ /* 0x000fe400078ec0ff */
[----:B------:R-:W-:Y:S02]  /*3120*/  LOP3.LUT R31, R34, 0xffff, RZ, 0xc0, !PT ;  /* 0x0000ffff221f7812 */ /* 0x000fe400078ec0ff */
[----:B------:R-:W-:Y:S02]  /*3130*/  F2FP.SATFINITE.E5M2.F32.PACK_AB_MERGE_C R56, R57, R56, RZ ;  /* 0x000000383938723e */ /* 0x000fe400048060ff */
[----:B------:R-:W-:-:S02]  /*3140*/  F2FP.SATFINITE.E5M2.F32.PACK_AB_MERGE_C R58, R59, R58, RZ ;  /* 0x0000003a3b3a723e */ /* 0x000fc400048060ff */
[----:B------:R-:W-:Y:S02]  /*3150*/  F2FP.SATFINITE.E5M2.F32.PACK_AB_MERGE_C R60, R61, R60, RZ ;  /* 0x0000003c3d3c723e */ /* 0x000fe400048060ff */
[----:B------:R-:W-:Y:S02]  /*3160*/  F2FP.SATFINITE.E5M2.F32.PACK_AB_MERGE_C R62, R63, R62, RZ ;  /* 0x0000003e3f3e723e */ /* 0x000fe400048060ff */
[----:B------:R-:W-:Y:S02]  /*3170*/  F2FP.SATFINITE.E5M2.F32.PACK_AB_MERGE_C R64, R65, R64, RZ ;  /* 0x000000404140723e */ /* 0x000fe400048060ff */
[----:B------:R-:W-:Y:S02]  /*3180*/  F2FP.SATFINITE.E5M2.F32.PACK_AB_MERGE_C R66, R67, R66, RZ ;  /* 0x000000424342723e */ /* 0x000fe400048060ff */
[----:B------:R-:W-:Y:S02]  /*3190*/  LOP3.LUT R40, R40, 0xffff, RZ, 0xc0, !PT ;  /* 0x0000ffff28287812 */ /* 0x000fe400078ec0ff */
[----:B------:R-:W-:-:S02]  /*31a0*/  LOP3.LUT R35, R44, 0xffff, RZ, 0xc0, !PT ;  /* 0x0000ffff2c237812 */ /* 0x000fc400078ec0ff */
[----:B------:R-:W-:Y:S02]  /*31b0*/  LOP3.LUT R43, R48, 0xffff, RZ, 0xc0, !PT ;  /* 0x0000ffff302b7812 */ /* 0x000fe400078ec0ff */
[----:B------:R-:W-:Y:S02]  /*31c0*/  F2FP.SATFINITE.E5M2.F32.PACK_AB_MERGE_C R72, R73, R72, RZ ;  /* 0x000000484948723e */ /* 0x000fe400048060ff */
[----:B------:R-:W-:Y:S02]  /*31d0*/  F2FP.SATFINITE.E5M2.F32.PACK_AB_MERGE_C R76, R77, R76, RZ ;  /* 0x0000004c4d4c723e */ /* 0x000fe400048060ff */
[----:B------:R-:W-:Y:S02]  /*31e0*/  F2FP.SATFINITE.E5M2.F32.PACK_AB_MERGE_C R80, R81, R80, RZ ;  /* 0x000000505150723e */ /* 0x000fe400048060ff */
[----:B------:R-:W-:Y:S02]  /*31f0*/  ISETP.LT.AND P1, PT, R6, UR5, !P0 ;  /* 0x0000000506007c0c */ /* 0x000fe4000c721270 */
[----:B------:R-:W-:-:S02]  /*3200*/  ISETP.LT.AND P3, PT, R7, UR5, !P0 ;  /* 0x0000000507007c0c */ /* 0x000fc4000c761270 */
[----:B------:R-:W-:Y:S02]  /*3210*/  F2FP.SATFINITE.E5M2.F32.PACK_AB_MERGE_C R46, R47, R46, RZ ;  /* 0x0000002e2f2e723e */ /* 0x000fe400048060ff */
[----:B------:R-:W-:Y:S02]  /*3220*/  F2FP.SATFINITE.E5M2.F32.PACK_AB_MERGE_C R50, R51, R50, RZ ;  /* 0x000000323332723e */ /* 0x000fe400048060ff */
[----:B------:R-:W-:Y:S02]  /*3230*/  F2FP.SATFINITE.E5M2.F32.PACK_AB_MERGE_C R52, R53, R52, RZ ;  /* 0x000000343534723e */ /* 0x000fe400048060ff */
[--C-:B------:R-:W-:Y:S02]  /*3240*/  PRMT R4, R25, 0x3340, R0.reuse ;  /* 0x0000334019047816 */ /* 0x100fe40000000000 */
[----:B------:R-:W-:Y:S02]  /*3250*/  PRMT R7, R31, 0x3340, R0 ;  /* 0x000033401f077816 */ /* 0x000fe40000000000 */
[----:B------:R-:W-:-:S02]  /*3260*/  PRMT R3, R24, 0x3340, R17 ;  /* 0x0000334018037816 */ /* 0x000fc40000000011 */
[----:B------:R-:W-:Y:S02]  /*3270*/  PRMT R6, R26, 0x3340, R23 ;  /* 0x000033401a067816 */ /* 0x000fe40000000017 */
[----:B------:R-:W-:Y:S02]  /*3280*/  F2FP.SATFINITE.E5M2.F32.PACK_AB_MERGE_C R54, R55, R54, RZ ;  /* 0x000000363736723e */ /* 0x000fe400048060ff */
[----:B------:R-:W-:Y:S02]  /*3290*/  PRMT R9, R43, 0x3340, R0 ;  /* 0x000033402b097816 */ /* 0x000fe40000000000 */
[----:B------:R-:W-:Y:S02]  /*32a0*/  PRMT R8, R40, 0x3340, R35 ;  /* 0x0000334028087816 */ /* 0x000fe40000000023 */
[----:B------:R-:W-:Y:S02]  /*32b0*/  LOP3.LUT R56, R56, 0xffff, RZ, 0xc0, !PT ;  /* 0x0000ffff38387812 */ /* 0x000fe400078ec0ff */
[----:B------:R-:W-:-:S02]  /*32c0*/  LOP3.LUT R58, R58, 0xffff, RZ, 0xc0, !PT ;  /* 0x0000ffff3a3a7812 */ /* 0x000fc400078ec0ff */
[----:B------:R-:W-:Y:S02]  /*32d0*/  LOP3.LUT R47, R60, 0xffff, RZ, 0xc0, !PT ;  /* 0x0000ffff3c2f7812 */ /* 0x000fe400078ec0ff */
[----:B------:R-:W-:Y:S02]  /*32e0*/  LOP3.LUT R49, R62, 0xffff, RZ, 0xc0, !PT ;  /* 0x0000ffff3e317812 */ /* 0x000fe400078ec0ff */
[----:B------:R-:W-:Y:S02]  /*32f0*/  LOP3.LUT R51, R64, 0xffff, RZ, 0xc0, !PT ;  /* 0x0000ffff40337812 */ /* 0x000fe400078ec0ff */
[----:B------:R-:W-:Y:S02]  /*3300*/  LOP3.LUT R53, R66, 0xffff, RZ, 0xc0, !PT ;  /* 0x0000ffff42357812 */ /* 0x000fe400078ec0ff */
[----:B------:R-:W-:Y:S02]  /*3310*/  LOP3.LUT R72, R72, 0xffff, RZ, 0xc0, !PT ;  /* 0x0000ffff48487812 */ /* 0x000fe400078ec0ff */
[----:B------:R-:W-:-:S02]  /*3320*/  LOP3.LUT R55, R76, 0xffff, RZ, 0xc0, !PT ;  /* 0x0000ffff4c377812 */ /* 0x000fc400078ec0ff */
[----:B------:R-:W-:Y:S02]  /*3330*/  LOP3.LUT R59, R80, 0xffff, RZ, 0xc0, !PT ;  /* 0x0000ffff503b7812 */ /* 0x000fe400078ec0ff */
[----:B------:R-:W-:Y:S02]  /*3340*/  PRMT R11, R3, 0x5410, R4 ;  /* 0x00005410030b7816 */ /* 0x000fe40000000004 */
[----:B------:R-:W-:Y:S02]  /*3350*/  PRMT R15, R6, 0x5410, R7 ;  /* 0x00005410060f7816 */ /* 0x000fe40000000007 */
[----:B------:R-:W-:Y:S02]  /*3360*/  PRMT R19, R8, 0x5410, R9 ;  /* 0x0000541008137816 */ /* 0x000fe40000000009 */
[--C-:B------:R-:W-:Y:S02]  /*3370*/  PRMT R4, R51, 0x3340, R0.reuse ;  /* 0x0000334033047816 */ /* 0x100fe40000000000 */
[----:B------:R-:W-:-:S02]  /*3380*/  PRMT R7, R53, 0x3340, R0 ;  /* 0x0000334035077816 */ /* 0x000fc40000000000 */
[----:B------:R-:W-:Y:S02]  /*3390*/  PRMT R3, R56, 0x3340, R47 ;  /* 0x0000334038037816 */ /* 0x000fe4000000002f */
[----:B------:R-:W-:Y:S02]  /*33a0*/  PRMT R6, R58, 0x3340, R49 ;  /* 0x000033403a067816 */ /* 0x000fe40000000031 */
[----:B------:R-:W-:Y:S02]  /*33b0*/  PRMT R9, R59, 0x3340, R0 ;  /* 0x000033403b097816 */ /* 0x000fe40000000000 */
[----:B------:R-:W-:Y:S02]  /*33c0*/  PRMT R8, R72, 0x3340, R55 ;  /* 0x0000334048087816 */ /* 0x000fe40000000037 */
[----:B------:R-:W-:Y:S02]  /*33d0*/  LOP3.LUT R42, R42, 0xffff, RZ, 0xc0, !PT ;  /* 0x0000ffff2a2a7812 */ /* 0x000fe400078ec0ff */
[----:B------:R-:W-:-:S02]  /*33e0*/  LOP3.LUT R41, R46, 0xffff, RZ, 0xc0, !PT ;  /* 0x0000ffff2e297812 */ /* 0x000fc400078ec0ff */
[----:B------:R-:W-:Y:S02]  /*33f0*/  LOP3.LUT R45, R50, 0xffff, RZ, 0xc0, !PT ;  /* 0x0000ffff322d7812 */ /* 0x000fe400078ec0ff */
[----:B------:R-:W-:Y:S02]  /*3400*/  F2FP.SATFINITE.E5M2.F32.PACK_AB_MERGE_C R36, R37, R36, RZ ;  /* 0x000000242524723e */ /* 0x000fe400048060ff */
[----:B------:R-:W-:Y:S02]  /*3410*/  F2FP.SATFINITE.E5M2.F32.PACK_AB_MERGE_C R74, R75, R74, RZ ;  /* 0x0000004a4b4a723e */ /* 0x000fe400048060ff */
[----:B------:R-:W-:Y:S02]  /*3420*/  F2FP.SATFINITE.E5M2.F32.PACK_AB_MERGE_C R78, R79, R78, RZ ;  /* 0x0000004e4f4e723e */ /* 0x000fe400048060ff */
[----:B------:R-:W-:Y:S02]  /*3430*/  F2FP.SATFINITE.E5M2.F32.PACK_AB_MERGE_C R82, R83, R82, RZ ;  /* 0x000000525352723e */ /* 0x000fe400048060ff */
[----:B------:R-:W-:-:S02]  /*3440*/  PRMT R29, R3, 0x5410, R4 ;  /* 0x00005410031d7816 */ /* 0x000fc40000000004 */
[----:B------:R-:W-:Y:S02]  /*3450*/  PRMT R33, R6, 0x5410, R7 ;  /* 0x0000541006217816 */ /* 0x000fe40000000007 */
[----:B------:R-:W-:Y:S02]  /*3460*/  PRMT R37, R8, 0x5410, R9 ;  /* 0x0000541008257816 */ /* 0x000fe40000000009 */
[----:B------:R-:W-:Y:S02]  /*3470*/  SHF.R.U32.HI R4, RZ, 0x8, R26 ;  /* 0x00000008ff047819 */ /* 0x000fe4000001161a */
[----:B------:R-:W-:Y:S02]  /*3480*/  SHF.R.U32.HI R7, RZ, 0x8, R23 ;  /* 0x00000008ff077819 */ /* 0x000fe40000011617 */
[----:B------:R-:W-:Y:S02]  /*3490*/  SHF.R.U32.HI R9, RZ, 0x8, R31 ;  /* 0x00000008ff097819 */ /* 0x000fe4000001161f */
[----:B------:R-:W-:-:S02]  /*34a0*/  PRMT R13, R45, 0x3340, R0 ;  /* 0x000033402d0d7816 */ /* 0x000fc40000000000 */
[----:B------:R-:W-:Y:S02]  /*34b0*/  PRMT R10, R42, 0x3340, R41 ;  /* 0x000033402a0a7816 */ /* 0x000fe40000000029 */
[----:B------:R-:W-:Y:S02]  /*34c0*/  LOP3.LUT R74, R74, 0xffff, RZ, 0xc0, !PT ;  /* 0x0000ffff4a4a7812 */ /* 0x000fe400078ec0ff */
[----:B------:R-:W-:Y:S02]  /*34d0*/  LOP3.LUT R57, R78, 0xffff, RZ, 0xc0, !PT ;  /* 0x0000ffff4e397812 */ /* 0x000fe400078ec0ff */
[----:B------:R-:W-:Y:S02]  /*34e0*/  LOP3.LUT R61, R82, 0xffff, RZ, 0xc0, !PT ;  /* 0x0000ffff523d7812 */ /* 0x000fe400078ec0ff */
[----:B------:R-:W-:Y:S02]  /*34f0*/  SHF.R.U32.HI R8, RZ, 0x8, R25 ;  /* 0x00000008ff087819 */ /* 0x000fe40000011619 */
[----:B------:R-:W-:-:S02]  /*3500*/  LOP3.LUT R7, R7, 0xffff, RZ, 0xc0, !PT ;  /* 0x0000ffff07077812 */ /* 0x000fc400078ec0ff */
[----:B------:R-:W-:Y:S02]  /*3510*/  LOP3.LUT R4, R4, 0xffff, RZ, 0xc0, !PT ;  /* 0x0000ffff04047812 */ /* 0x000fe400078ec0ff */
[----:B------:R-:W-:Y:S02]  /*3520*/  LOP3.LUT R9, R9, 0xffff, RZ, 0xc0, !PT ;  /* 0x0000ffff09097812 */ /* 0x000fe400078ec0ff */
[----:B------:R-:W-:Y:S02]  /*3530*/  PRMT R27, R10, 0x5410, R13 ;  /* 0x000054100a1b7816 */ /* 0x000fe4000000000d */
[----:B------:R-:W-:Y:S02]  /*3540*/  PRMT R13, R61, 0x3340, R0 ;  /* 0x000033403d0d7816 */ /* 0x000fe40000000000 */
[----:B------:R-:W-:Y:S02]  /*3550*/  PRMT R10, R74, 0x3340, R57 ;  /* 0x000033404a0a7816 */ /* 0x000fe40000000039 */
[----:B------:R-:W-:-:S02]  /*3560*/  SHF.R.U32.HI R6, RZ, 0x8, R17 ;  /* 0x00000008ff067819 */ /* 0x000fc40000011611 */
[----:B------:R-:W-:Y:S02]  /*3570*/  LOP3.LUT R8, R8, 0xffff, RZ, 0xc0, !PT ;  /* 0x0000ffff08087812 */ /* 0x000fe400078ec0ff */
[----:B------:R-:W-:Y:S02]  /*3580*/  PRMT R12, R4, 0x3340, R7 ;  /* 0x00003340040c7816 */ /* 0x000fe40000000007 */
[----:B------:R-:W-:Y:S02]  /*3590*/  PRMT R17, R9, 0x3340, R0 ;  /* 0x0000334009117816 */ /* 0x000fe40000000000 */
[----:B------:R-:W-:Y:S02]  /*35a0*/  SHF.R.U32.HI R4, RZ, 0x8, R42 ;  /* 0x00000008ff047819 */ /* 0x000fe4000001162a */
[----:B------:R-:W-:Y:S02]  /*35b0*/  SHF.R.U32.HI R7, RZ, 0x8, R41 ;  /* 0x00000008ff077819 */ /* 0x000fe40000011629 */
[----:B------:R-:W-:-:S02]  /*35c0*/  F2FP.SATFINITE.E5M2.F32.PACK_AB_MERGE_C R38, R39, R38, RZ ;  /* 0x000000262726723e */ /* 0x000fc400048060ff */
[----:B------:R-:W-:Y:S02]  /*35d0*/  SHF.R.U32.HI R9, RZ, 0x8, R45 ;  /* 0x00000008ff097819 */ /* 0x000fe4000001162d */
[----:B------:R-:W-:Y:S02]  /*35e0*/  PRMT R39, R10, 0x5410, R13 ;  /* 0x000054100a277816 */ /* 0x000fe4000000000d */
[----:B------:R-:W-:Y:S02]  /*35f0*/  PRMT R13, R8, 0x3340, R1 ;  /* 0x00003340080d7816 */ /* 0x000fe40000000001 */
[----:B------:R-:W-:Y:S02]  /*3600*/  SHF.R.U32.HI R8, RZ, 0x8, R43 ;  /* 0x00000008ff087819 */ /* 0x000fe4000001162b */
[----:B------:R-:W-:Y:S02]  /*3610*/  LOP3.LUT R7, R7, 0xffff, RZ, 0xc0, !PT ;  /* 0x0000ffff07077812 */ /* 0x000fe400078ec0ff */
[----:B------:R-:W-:-:S02]  /*3620*/  LOP3.LUT R4, R4, 0xffff, RZ, 0xc0, !PT ;  /* 0x0000ffff04047812 */ /* 0x000fc400078ec0ff */
[----:B------:R-:W-:Y:S02]  /*3630*/  LOP3.LUT R9, R9, 0xffff, RZ, 0xc0, !PT ;  /* 0x0000ffff09097812 */ /* 0x000fe400078ec0ff */
[----:B------:R-:W-:Y:S02]  /*3640*/  SHF.R.U32.HI R3, RZ, 0x8, R24 ;  /* 0x00000008ff037819 */ /* 0x000fe40000011618 */
[----:B------:R-:W-:Y:S02]  /*3650*/  LOP3.LUT R8, R8, 0xffff, RZ, 0xc0, !PT ;  /* 0x0000ffff08087812 */ /* 0x000fe400078ec0ff */
[----:B------:R-:W-:Y:S02]  /*3660*/  PRMT R16, R4, 0x3340, R7 ;  /* 0x0000334004107816 */ /* 0x000fe40000000007 */
[----:B------:R-:W-:Y:S02]  /*3670*/  PRMT R25, R9, 0x3340, R0 ;  /* 0x0000334009197816 */ /* 0x000fe40000000000 */
[----:B------:R-:W-:-:S02]  /*3680*/  SHF.R.U32.HI R4, RZ, 0x8, R58 ;  /* 0x00000008ff047819 */ /* 0x000fc4000001163a */
[----:B------:R-:W-:Y:S02]  /*3690*/  SHF.R.U32.HI R7, RZ, 0x8, R49 ;  /* 0x00000008ff077819 */ /* 0x000fe40000011631 */
[----:B------:R-:W-:Y:S02]  /*36a0*/  SHF.R.U32.HI R9, RZ, 0x8, R53 ;  /* 0x00000008ff097819 */ /* 0x000fe40000011635 */
[----:B------:R-:W-:Y:S02]  /*36b0*/  LOP3.LUT R6, R6, 0xffff, RZ, 0xc0, !PT ;  /* 0x0000ffff06067812 */ /* 0x000fe400078ec0ff */
[----:B------:R-:W-:Y:S02]  /*36c0*/  LOP3.LUT R3, R3, 0xffff, RZ, 0xc0, !PT ;  /* 0x0000ffff03037812 */ /* 0x000fe400078ec0ff */
[----:B------:R-:W-:Y:S02]  /*36d0*/  PRMT R23, R8, 0x3340, R1 ;  /* 0x0000334008177816 */ /* 0x000fe40000000001 */
[----:B------:R-:W-:-:S02]  /*36e0*/  SHF.R.U32.HI R8, RZ, 0x8, R51 ;  /* 0x00000008ff087819 */ /* 0x000fc40000011633 */
[----:B------:R-:W-:Y:S02]  /*36f0*/  LOP3.LUT R7, R7, 0xffff, RZ, 0xc0, !PT ;  /* 0x0000ffff07077812 */ /* 0x000fe400078ec0ff */
[----:B------:R-:W-:Y:S02]  /*3700*/  LOP3.LUT R4, R4, 0xffff, RZ, 0xc0, !PT ;  /* 0x0000ffff04047812 */ /* 0x000fe400078ec0ff */
[----:B------:R-:W-:Y:S02]  /*3710*/  LOP3.LUT R9, R9, 0xffff, RZ, 0xc0, !PT ;  /* 0x0000ffff09097812 */ /* 0x000fe400078ec0ff */
[----:B------:R-:W-:Y:S02]  /*3720*/  PRMT R10, R3, 0x3340, R6 ;  /* 0x00003340030a7816 */ /* 0x000fe40000000006 */
[----:B------:R-:W-:Y:S02]  /*3730*/  SHF.R.U32.HI R6, RZ, 0x8, R35 ;  /* 0x00000008ff067819 */ /* 0x000fe40000011623 */
[----:B------:R-:W-:-:S02]  /*3740*/  LOP3.LUT R8, R8, 0xffff, RZ, 0xc0, !PT ;  /* 0x0000ffff08087812 */ /* 0x000fc400078ec0ff */
[----:B------:R-:W-:Y:S02]  /*3750*/  PRMT R20, R4, 0x3340, R7 ;  /* 0x0000334004147816 */ /* 0x000fe40000000007 */
[----:B------:R-:W-:Y:S02]  /*3760*/  PRMT R35, R9, 0x3340, R0 ;  /* 0x0000334009237816 */ /* 0x000fe40000000000 */
[----:B------:R-:W-:Y:S02]  /*3770*/  SHF.R.U32.HI R4, RZ, 0x8, R74 ;  /* 0x00000008ff047819 */ /* 0x000fe4000001164a */
[----:B------:R-:W-:Y:S02]  /*3780*/  SHF.R.U32.HI R7, RZ, 0x8, R57 ;  /* 0x00000008ff077819 */ /* 0x000fe40000011639 */
[----:B------:R-:W-:Y:S02]  /*3790*/  SHF.R.U32.HI R9, RZ, 0x8, R61 ;  /* 0x00000008ff097819 */ /* 0x000fe4000001163d */
[----:B------:R-:W-:-:S02]  /*37a0*/  PRMT R31, R8, 0x3340, R1 ;  /* 0x00003340081f7816 */ /* 0x000fc40000000001 */
[----:B------:R-:W-:Y:S02]  /*37b0*/  SHF.R.U32.HI R8, RZ, 0x8, R59 ;  /* 0x00000008ff087819 */ /* 0x000fe4000001163b */
[----:B------:R-:W-:Y:S02]  /*37c0*/  LOP3.LUT R24, R7, 0xffff, RZ, 0xc0, !PT ;  /* 0x0000ffff07187812 */ /* 0x000fe400078ec0ff */
[----:B------:R-:W-:Y:S02]  /*37d0*/  LOP3.LUT R41, R4, 0xffff, RZ, 0xc0, !PT ;  /* 0x0000ffff04297812 */ /* 0x000fe400078ec0ff */
[----:B------:R-:W-:Y:S02]  /*37e0*/  LOP3.LUT R9, R9, 0xffff, RZ, 0xc0, !PT ;  /* 0x0000ffff09097812 */ /* 0x000fe400078ec0ff */
[----:B------:R-:W-:Y:S02]  /*37f0*/  LOP3.LUT R8, R8, 0xffff, RZ, 0xc0, !PT ;  /* 0x0000ffff08087812 */ /* 0x000fe400078ec0ff */
[----:B------:R-:W-:-:S02]  /*3800*/  PRMT R24, R41, 0x3340, R24 ;  /* 0x0000334029187816 */ /* 0x000fc40000000018 */
[----:B------:R-:W-:Y:S02]  /*3810*/  PRMT R41, R9, 0x3340, R0 ;  /* 0x0000334009297816 */ /* 0x000fe40000000000 */
[----:B------:R-:W-:Y:S02]  /*3820*/  LOP3.LUT R36, R36, 0xffff, RZ, 0xc0, !PT ;  /* 0x0000ffff24247812 */ /* 0x000fe400078ec0ff */
[----:B------:R-:W-:Y:S02]  /*3830*/  PRMT R9, R10, 0x5410, R13 ;  /* 0x000054100a097816 */ /* 0x000fe4000000000d */
[----:B------:R-:W-:Y:S02]  /*3840*/  PRMT R17, R12, 0x5410, R17 ;  /* 0x000054100c117816 */ /* 0x000fe40000000011 */
[----:B------:R-:W-:Y:S02]  /*3850*/  LOP3.LUT R38, R38, 0xffff, RZ, 0xc0, !PT ;  /* 0x0000ffff26267812 */ /* 0x000fe400078ec0ff */
[----:B------:R-:W-:-:S02]  /*3860*/  PRMT R7, R8, 0x3340, R1 ;  /* 0x0000334008077816 */ /* 0x000fc40000000001 */
[--C-:B------:R-:W-:Y:S02]  /*3870*/  PRMT R8, R11, 0x4210, R36.reuse ;  /* 0x000042100b087816 */ /* 0x100fe40000000024 */
[----:B------:R-:W-:Y:S02]  /*3880*/  PRMT R9, R9, 0x5210, R36 ;  /* 0x0000521009097816 */ /* 0x000fe40000000024 */
[--C-:B------:R-:W-:Y:S02]  /*3890*/  PRMT R10, R15, 0x4210, R38.reuse ;  /* 0x000042100f0a7816 */ /* 0x100fe40000000026 */
[----:B------:R-:W-:Y:S01]  /*38a0*/  PRMT R11, R17, 0x5210, R38 ;  /* 0x00005210110b7816 */ /* 0x000fe20000000026 */
[----:B------:R-:W-:Y:S01]  /*38b0*/  BAR.SYNC.DEFER_BLOCKING 0x0 ;  /* 0x0000000000007b1d */ /* 0x000fe20000010000 */
[----:B------:R-:W-:Y:S02]  /*38c0*/  SHF.R.U32.HI R3, RZ, 0x8, R40 ;  /* 0x00000008ff037819 */ /* 0x000fe40000011628 */
[----:B------:R-:W-:-:S02]  /*38d0*/  LOP3.LUT R6, R6, 0xffff, RZ, 0xc0, !PT ;  /* 0x0000ffff06067812 */ /* 0x000fc400078ec0ff */
[----:B------:R-:W-:-:S03]  /*38e0*/  LOP3.LUT R3, R3, 0xffff, RZ, 0xc0, !PT ;  /* 0x0000ffff03037812 */ /* 0x000fc600078ec0ff */
[----:B------:R-:W0:Y:S01]  /*38f0*/  LDC R17, c[0x0][0x248] ;  /* 0x00009200ff117b82 */ /* 0x000e220000000800 */
[----:B------:R-:W-:Y:S02]  /*3900*/  LOP3.LUT R21, R21, 0xff0, RZ, 0xc0, !PT ;  /* 0x00000ff015157812 */ /* 0x000fe400078ec0ff */
[----:B------:R-:W-:Y:S02]  /*3910*/  PRMT R14, R3, 0x3340, R6 ;  /* 0x00003340030e7816 */ /* 0x000fe40000000006 */
[----:B------:R-:W-:Y:S02]  /*3920*/  SHF.R.U32.HI R3, RZ, 0x8, R56 ;  /* 0x00000008ff037819 */ /* 0x000fe40000011638 */
[----:B------:R-:W-:Y:S02]  /*3930*/  SHF.R.U32.HI R6, RZ, 0x8, R47 ;  /* 0x00000008ff067819 */ /* 0x000fe4000001162f */
[----:B------:R-:W-:Y:S02]  /*3940*/  PRMT R23, R14, 0x5410, R23 ;  /* 0x000054100e177816 */ /* 0x000fe40000000017 */
[----:B------:R-:W-:-:S02]  /*3950*/  LOP3.LUT R6, R6, 0xffff, RZ, 0xc0, !PT ;  /* 0x0000ffff06067812 */ /* 0x000fc400078ec0ff */
[----:B------:R-:W-:Y:S02]  /*3960*/  LOP3.LUT R3, R3, 0xffff, RZ, 0xc0, !PT ;  /* 0x0000ffff03037812 */ /* 0x000fe400078ec0ff */
[----:B------:R-:W-:Y:S02]  /*3970*/  LOP3.LUT R54, R54, 0xffff, RZ, 0xc0, !PT ;  /* 0x0000ffff36367812 */ /* 0x000fe400078ec0ff */
[----:B------:R-:W-:Y:S01]  /*3980*/  PRMT R18, R3, 0x3340, R6 ;  /* 0x0000334003127816 */ /* 0x000fe20000000006 */
[----:B------:R-:W-:Y:S01]  /*3990*/  STSM.16.M88.4 [R22], R8 ;  /* 0x0000000816007844 */ /* 0x000fe20000000200 */
[----:B------:R-:W-:Y:S02]  /*39a0*/  SHF.R.U32.HI R3, RZ, 0x8, R72 ;  /* 0x00000008ff037819 */ /* 0x000fe40000011648 */
[----:B------:R-:W-:Y:S01]  /*39b0*/  SHF.R.U32.HI R6, RZ, 0x8, R55 ;  /* 0x00000008ff067819 */ /* 0x000fe20000011637 */
[----:B------:R-:W-:Y:S01]  /*39c0*/  BAR.SYNC.DEFER_BLOCKING 0x0 ;  /* 0x0000000000007b1d */ /* 0x000fe20000010000 */
[----:B------:R-:W-:-:S02]  /*39d0*/  LOP3.LUT R3, R3, 0xffff, RZ, 0xc0, !PT ;  /* 0x0000ffff03037812 */ /* 0x000fc400078ec0ff */
[----:B------:R-:W-:Y:S02]  /*39e0*/  LOP3.LUT R6, R6, 0xffff, RZ, 0xc0, !PT ;  /* 0x0000ffff06067812 */ /* 0x000fe400078ec0ff */
[----:B------:R-:W-:Y:S02]  /*39f0*/  LOP3.LUT R52, R52, 0xffff, RZ, 0xc0, !PT ;  /* 0x0000ffff34347812 */ /* 0x000fe400078ec0ff */
[----:B------:R-:W-:Y:S02]  /*3a00*/  PRMT R6, R3, 0x3340, R6 ;  /* 0x0000334003067816 */ /* 0x000fe40000000006 */
[----:B------:R-:W-:Y:S02]  /*3a10*/  PRMT R3, R16, 0x5410, R25 ;  /* 0x0000541010037816 */ /* 0x000fe40000000019 */
[----:B------:R-:W-:Y:S02]  /*3a20*/  PRMT R41, R24, 0x5410, R41 ;  /* 0x0000541018297816 */ /* 0x000fe40000000029 */
[----:B------:R-:W-:-:S02]  /*3a30*/  PRMT R26, R27, 0x4210, R54 ;  /* 0x000042101b1a7816 */ /* 0x000fc40000000036 */
[--C-:B------:R-:W-:Y:S02]  /*3a40*/  PRMT R24, R19, 0x4210, R52.reuse ;  /* 0x0000421013187816 */ /* 0x100fe40000000034 */
[----:B------:R-:W-:Y:S02]  /*3a50*/  PRMT R25, R23, 0x5210, R52 ;  /* 0x0000521017197816 */ /* 0x000fe40000000034 */
[----:B------:R-:W-:Y:S02]  /*3a60*/  PRMT R27, R3, 0x5210, R54 ;  /* 0x00005210031b7816 */ /* 0x000fe40000000036 */
[----:B------:R-:W-:Y:S02]  /*3a70*/  F2FP.SATFINITE.E5M2.F32.PACK_AB_MERGE_C R68, R69, R68, RZ ;  /* 0x000000444544723e */ /* 0x000fe400048060ff */
[----:B------:R-:W-:Y:S01]  /*3a80*/  F2FP.SATFINITE.E5M2.F32.PACK_AB_MERGE_C R70, R71, R70, RZ ;  /* 0x000000464746723e */ /* 0x000fe200048060ff */
[----:B------:R-:W1:Y:S01]  /*3a90*/  LDS.128 R12, [R21+UR8] ;  /* 0x00000008150c7984 */ /* 0x000e620008000c00 */
[----:B------:R-:W-:-:S02]  /*3aa0*/  LOP3.LUT R68, R68, 0xffff, RZ, 0xc0, !PT ;  /* 0x0000ffff44447812 */ /* 0x000fc400078ec0ff */
[----:B------:R-:W-:Y:S01]  /*3ab0*/  PRMT R31, R18, 0x5410, R31 ;  /* 0x00005410121f7816 */ /* 0x000fe2000000001f */
[----:B------:R-:W-:Y:S01]  /*3ac0*/  BAR.SYNC.DEFER_BLOCKING 0x0 ;  /* 0x0000000000007b1d */ /* 0x000fe20000010000 */
[----:B------:R-:W-:Y:S02]  /*3ad0*/  PRMT R35, R20, 0x5410, R35 ;  /* 0x0000541014237816 */ /* 0x000fe40000000023 */
[----:B------:R-:W-:Y:S02]  /*3ae0*/  LOP3.LUT R70, R70, 0xffff, RZ, 0xc0, !PT ;  /* 0x0000ffff46467812 */ /* 0x000fe400078ec0ff */
[--C-:B------:R-:W-:Y:S02]  /*3af0*/  PRMT R28, R29, 0x4210, R68.reuse ;  /* 0x000042101d1c7816 */ /* 0x100fe40000000044 */
[----:B------:R-:W-:Y:S02]  /*3b00*/  PRMT R29, R31, 0x5210, R68 ;  /* 0x000052101f1d7816 */ /* 0x000fe40000000044 */
[----:B------:R-:W-:-:S02]  /*3b10*/  PRMT R30, R33, 0x4210, R70 ;  /* 0x00004210211e7816 */ /* 0x000fc40000000046 */
[----:B------:R-:W-:Y:S02]  /*3b20*/  PRMT R31, R35, 0x5210, R70 ;  /* 0x00005210231f7816 */ /* 0x000fe40000000046 */
[----:B------:R-:W-:Y:S01]  /*3b30*/  PRMT R7, R6, 0x5410, R7 ;  /* 0x0000541006077816 */ /* 0x000fe20000000007 */
[----:B------:R-:W-:Y:S01]  /*3b40*/  IMAD R6, R2, UR4, RZ ;  /* 0x0000000402067c24 */ /* 0x000fe2000f8e02ff */
[----:B------:R-:W-:Y:S02]  /*3b50*/  F2FP.SATFINITE.E5M2.F32.PACK_AB_MERGE_C R84, R85, R84, RZ ;  /* 0x000000545554723e */ /* 0x000fe400048060ff */
[----:B------:R-:W-:Y:S02]  /*3b60*/  LOP3.LUT R4, R0, UR9, RZ, 0xfc, !PT ;  /* 0x0000000900047c12 */ /* 0x000fe4000f8efcff */
[----:B------:R-:W-:Y:S02]  /*3b70*/  IADD3 R16, P2, R6, UR6, RZ ;  /* 0x0000000606107c10 */ /* 0x000fe4000ff5e0ff */
[----:B------:R-:W-:Y:S01]  /*3b80*/  LOP3.LUT R84, R84, 0xffff, RZ, 0xc0, !PT ;  /* 0x0000ffff54547812 */ /* 0x000fe200078ec0ff */
[----:B0-----:R-:W-:Y:S01]  /*3b90*/  IMAD R35, R4, R17, RZ ;  /* 0x0000001104237224 */ /* 0x001fe200078e02ff */
[----:B------:R-:W-:Y:S01]  /*3ba0*/  F2FP.SATFINITE.E5M2.F32.PACK_AB_MERGE_C R86, R87, R86, RZ ;  /* 0x000000565756723e */ /* 0x000fe200048060ff */
[----:B------:R-:W-:Y:S01]  /*3bb0*/  STSM.16.M88.4 [R22], R24 ;  /* 0x0000001816007844 */ /* 0x000fe20000000200 */
[----:B------:R-:W-:-:S02]  /*3bc0*/  LOP3.LUT R36, R5, 0x7a, R0, 0xfe, !PT ;  /* 0x0000007a05247812 */ /* 0x000fc400078efe00 */
[C-C-:B------:R-:W-:Y:S01]  /*3bd0*/  LOP3.LUT R2, R5.reuse, 0x78, R0.reuse, 0xfe, !PT ;  /* 0x0000007805027812 */ /* 0x140fe200078efe00 */
[----:B------:R-:W-:Y:S01]  /*3be0*/  BAR.SYNC.DEFER_BLOCKING 0x0 ;  /* 0x0000000000007b1d */ /* 0x000fe20000010000 */
[C-C-:B------:R-:W-:Y:S02]  /*3bf0*/  LOP3.LUT R18, R5.reuse, 0x76, R0.reuse, 0xfe, !PT ;  /* 0x0000007605127812 */ /* 0x140fe400078efe00 */
[C-C-:B------:R-:W-:Y:S02]  /*3c00*/  LOP3.LUT R3, R5.reuse, 0x74, R0.reuse, 0xfe, !PT ;  /* 0x0000007405037812 */ /* 0x140fe400078efe00 */
[C-C-:B------:R-:W-:Y:S02]  /*3c10*/  LOP3.LUT R20, R5.reuse, 0x72, R0.reuse, 0xfe, !PT ;  /* 0x0000007205147812 */ /* 0x140fe400078efe00 */
[C-C-:B------:R-:W-:Y:S02]  /*3c20*/  LOP3.LUT R19, R5.reuse, 0x70, R0.reuse, 0xfe, !PT ;  /* 0x0000007005137812 */ /* 0x140fe400078efe00 */
[----:B------:R-:W-:-:S02]  /*3c30*/  LOP3.LUT R53, R5, 0x6e, R0, 0xfe, !PT ;  /* 0x0000006e05357812 */ /* 0x000fc400078efe00 */
[C-C-:B------:R-:W-:Y:S02]  /*3c40*/  LOP3.LUT R55, R5.reuse, 0x6c, R0.reuse, 0xfe, !PT ;  /* 0x0000006c05377812 */ /* 0x140fe400078efe00 */
[C-C-:B------:R-:W-:Y:S02]  /*3c50*/  LOP3.LUT R57, R5.reuse, 0x6a, R0.reuse, 0xfe, !PT ;  /* 0x0000006a05397812 */ /* 0x140fe400078efe00 */
[C-C-:B------:R-:W-:Y:S02]  /*3c60*/  LOP3.LUT R59, R5.reuse, 0x68, R0.reuse, 0xfe, !PT ;  /* 0x00000068053b7812 */ /* 0x140fe400078efe00 */
[C-C-:B------:R-:W-:Y:S02]  /*3c70*/  LOP3.LUT R61, R5.reuse, 0x66, R0.reuse, 0xfe, !PT ;  /* 0x00000066053d7812 */ /* 0x140fe400078efe00 */
[C-C-:B------:R-:W-:Y:S02]  /*3c80*/  LOP3.LUT R62, R5.reuse, 0x64, R0.reuse, 0xfe, !PT ;  /* 0x00000064053e7812 */ /* 0x140fe400078efe00 */
[----:B------:R-:W-:-:S02]  /*3c90*/  LOP3.LUT R63, R5, 0x62, R0, 0xfe, !PT ;  /* 0x00000062053f7812 */ /* 0x000fc400078efe00 */
[C-C-:B------:R-:W-:Y:S01]  /*3ca0*/  LOP3.LUT R64, R5.reuse, 0x60, R0.reuse, 0xfe, !PT ;  /* 0x0000006005407812 */ /* 0x140fe200078efe00 */
[----:B------:R-:W0:Y:S01]  /*3cb0*/  LDS.128 R8, [R21+UR8] ;  /* 0x0000000815087984 */ /* 0x000e220008000c00 */
[C-C-:B------:R-:W-:Y:S02]  /*3cc0*/  LOP3.LUT R65, R5.reuse, 0x5e, R0.reuse, 0xfe, !PT ;  /* 0x0000005e05417812 */ /* 0x140fe400078efe00 */
[C-C-:B------:R-:W-:Y:S01]  /*3cd0*/  LOP3.LUT R66, R5.reuse, 0x5c, R0.reuse, 0xfe, !PT ;  /* 0x0000005c05427812 */ /* 0x140fe200078efe00 */
[----:B------:R-:W-:Y:S01]  /*3ce0*/  BAR.SYNC.DEFER_BLOCKING 0x0 ;  /* 0x0000000000007b1d */ /* 0x000fe20000010000 */
        /* <DEDUP_REMOVED lines=9> */
[C-C-:B------:R-:W-:Y:S02]  /*3d80*/  LOP3.LUT R76, R5.reuse, 0x48, R0.reuse, 0xfe, !PT ;  /* 0x00000048054c7812 */ /* 0x140fe400078efe00 */
[C-C-:B------:R-:W-:Y:S02]  /*3d90*/  LOP3.LUT R77, R5.reuse, 0x46, R0.reuse, 0xfe, !PT ;  /* 0x00000046054d7812 */ /* 0x140fe400078efe00 */
[C-C-:B------:R-:W-:Y:S01]  /*3da0*/  LOP3.LUT R78, R5.reuse, 0x44, R0.reuse, 0xfe, !PT ;  /* 0x00000044054e7812 */ /* 0x140fe200078efe00 */
[----:B------:R2:W-:Y:S01]  /*3db0*/  STSM.16.M88.4 [R22], R28 ;  /* 0x0000001c16007844 */ /* 0x0005e20000000200 */
        /* <DEDUP_REMOVED lines=31> */
[C-C-:B--2---:R-:W-:Y:S02]  /*3fb0*/  LOP3.LUT R30, R5.reuse, 0x4, R0.reuse, 0xfe, !PT ;  /* 0x00000004051e7812 */ /* 0x144fe400078efe00 */
[----:B------:R-:W-:-:S02]  /*3fc0*/  LOP3.LUT R32, R5, 0x2, R0, 0xfe, !PT ;  /* 0x0000000205207812 */ /* 0x000fc400078efe00 */
[----:B------:R-:W-:Y:S01]  /*3fd0*/  LEA.HI.X.SX32 R0, R6, UR7, 0x1, P2 ;  /* 0x0000000706007c11 */ /* 0x000fe200090f0eff */
[-C--:B------:R-:W-:Y:S01]  /*3fe0*/  IMAD R33, R30, R17.reuse, RZ ;  /* 0x000000111e217224 */ /* 0x080fe200078e02ff */
[----:B------:R-:W-:Y:S01]  /*3ff0*/  ISETP.LT.AND P5, PT, R4, UR5, !P0 ;  /* 0x0000000504007c0c */ /* 0x000fe2000c7a1270 */
[----:B------:R-:W-:Y:S01]  /*4000*/  IMAD R23, R32, R17, RZ ;  /* 0x0000001120177224 */ /* 0x000fe200078e02ff */
[--C-:B------:R-:W-:Y:S01]  /*4010*/  PRMT R25, R7, 0x5210, R84.reuse ;  /* 0x0000521007197816 */ /* 0x100fe20000000054 */
[----:B------:R-:W-:Y:S01]  /*4020*/  BAR.SYNC.DEFER_BLOCKING 0x0 ;  /* 0x0000000000007b1d */ /* 0x000fe20000010000 */
[----:B------:R-:W-:Y:S02]  /*4030*/  LOP3.LUT R86, R86, 0xffff, RZ, 0xc0, !PT ;  /* 0x0000ffff56567812 */ /* 0x000fe400078ec0ff */
[----:B------:R-:W-:Y:S02]  /*4040*/  PRMT R24, R37, 0x4210, R84 ;  /* 0x0000421025187816 */ /* 0x000fe40000000054 */
[----:B------:R-:W-:-:S02]  /*4050*/  PRMT R26, R39, 0x4210, R86 ;  /* 0x00004210271a7816 */ /* 0x000fc40000000056 */
[----:B------:R-:W-:Y:S02]  /*4060*/  PRMT R27, R41, 0x5210, R86 ;  /* 0x00005210291b7816 */ /* 0x000fe40000000056 */
[C---:B------:R-:W-:Y:S02]  /*4070*/  IADD3 R28, P2, R35.reuse, R16, RZ ;  /* 0x00000010231c7210 */ /* 0x040fe40007f5e0ff */
[----:B------:R-:W-:Y:S02]  /*4080*/  ISETP.LT.AND P4, PT, R32, UR5, !P0 ;  /* 0x0000000520007c0c */ /* 0x000fe4000c781270 */
[----:B------:R-:W-:Y:S01]  /*4090*/  LEA.HI.X.SX32 R29, R35, R0, 0x1, P2 ;  /* 0x00000000231d7211 */ /* 0x000fe200010f0eff */
[----:B------:R-:W-:Y:S01]  /*40a0*/  IMAD R35, R17, 0x20, R35 ;  /* 0x0000002011237824 */ /* 0x000fe200078e0223 */
[----:B------:R-:W-:Y:S02]  /*40b0*/  ISETP.LT.AND P2, PT, R30, UR5, !P0 ;  /* 0x000000051e007c0c */ /* 0x000fe4000c741270 */
[----:B-1----:R-:W-:-:S02]  /*40c0*/  PRMT R41, R12, 0x7770, RZ ;  /* 0x000077700c297816 */ /* 0x002fc400000000ff */
[----:B------:R-:W-:Y:S02]  /*40d0*/  IADD3 R30, P6, R23, R16, RZ ;  /* 0x00000010171e7210 */ /* 0x000fe40007fde0ff */
[----:B------:R-:W-:Y:S02]  /*40e0*/  PRMT R39, R13, 0x7770, RZ ;  /* 0x000077700d277816 */ /* 0x000fe400000000ff */
[----:B------:R-:W-:Y:S01]  /*40f0*/  LEA.HI.X.SX32 R31, R23, R0, 0x1, P6 ;  /* 0x00000000171f7211 */ /* 0x000fe200030f0eff */
[----:B------:R-:W1:Y:S01]  /*4100*/  LDS.128 R4, [R21+UR8] ;  /* 0x0000000815047984 */ /* 0x000e620008000c00 */
[C---:B------:R-:W-:Y:S01]  /*4110*/  IMAD R23, R60.reuse, R17, RZ ;  /* 0x000000113c177224 */ /* 0x040fe200078e02ff */
[----:B------:R-:W-:Y:S01]  /*4120*/  BAR.SYNC.DEFER_BLOCKING 0x0 ;  /* 0x0000000000007b1d */ /* 0x000fe20000010000 */
[----:B------:R-:W-:Y:S02]  /*4130*/  ISETP.LT.AND P6, PT, R60, UR5, !P0 ;  /* 0x000000053c007c0c */ /* 0x000fe4000c7c1270 */
[----:B------:R-:W-:-:S02]  /*4140*/  PRMT R37, R14, 0x7770, RZ ;  /* 0x000077700e257816 */ /* 0x000fc400000000ff */
[----:B------:R-:W-:Y:S01]  /*4150*/  PRMT R43, R13, 0x7773, RZ ;  /* 0x000077730d2b7816 */ /* 0x000fe200000000ff */
[----:B------:R2:W-:Y:S02]  /*4160*/  STSM.16.M88.4 [R22], R24 ;  /* 0x0000001816007844 */ /* 0x0005e40000000200 */
[----:B------:R-:W-:Y:S01]  /*4170*/  BAR.SYNC.DEFER_BLOCKING 0x0 ;  /* 0x0000000000007b1d */ /* 0x000fe20000010000 */
[-C--:B--2---:R-:W-:Y:S02]  /*4180*/  IMAD R25, R58, R17.reuse, RZ ;  /* 0x000000113a197224 */ /* 0x084fe400078e02ff */
[----:B------:R-:W-:-:S03]  /*4190*/  IMAD R27, R56, R17, RZ ;  /* 0x00000011381b7224 */ /* 0x000fc600078e02ff */
[----:B------:R2:W-:Y:S01]  /*41a0*/  @P5 STG.E.U8 desc[UR10][R28.64], R41 ;  /* 0x000000291c005986 */ /* 0x0005e2000c10110a */
[----:B------:R-:W-:-:S03]  /*41b0*/  IADD3 R32, P5, R33, R16, RZ ;  /* 0x0000001021207210 */ /* 0x000fc60007fbe0ff */
[----:B------:R3:W-:Y:S01]  /*41c0*/  @P4 STG.E.U8 desc[UR10][R30.64], R39 ;  /* 0x000000271e004986 */ /* 0x0007e2000c10110a */
[----:B------:R-:W-:Y:S02]  /*41d0*/  LEA.HI.X.SX32 R33, R33, R0, 0x1, P5 ;  /* 0x0000000021217211 */ /* 0x000fe400028f0eff */
[C---:B------:R-:W-:Y:S02]  /*41e0*/  IADD3 R22, P4, R23.reuse, R16, RZ ;  /* 0x0000001017167210 */ /* 0x040fe40007f9e0ff */
[----:B------:R-:W-:Y:S01]  /*41f0*/  ISETP.LT.AND P5, PT, R58, UR5, !P0 ;  /* 0x000000053a007c0c */ /* 0x000fe2000c7a1270 */
[----:B------:R4:W-:Y:S01]  /*4200*/  @P2 STG.E.U8 desc[UR10][R32.64], R37 ;  /* 0x0000002520002986 */ /* 0x0009e2000c10110a */
[----:B------:R-:W-:Y:S01]  /*4210*/  LEA.HI.X.SX32 R23, R23, R0, 0x1, P4 ;  /* 0x0000000017177211 */ /* 0x000fe200020f0eff */
[-C--:B--2---:R-:W-:Y:S01]  /*4220*/  IMAD R29, R54, R17.reuse, RZ ;  /* 0x00000011361d7224 */ /* 0x084fe200078e02ff */
[----:B------:R-:W-:Y:S02]  /*4230*/  PRMT R41, R15, 0x7770, RZ ;  /* 0x000077700f297816 */ /* 0x000fe400000000ff */
[-C--:B------:R-:W-:Y:S01]  /*4240*/  IADD3 R24, P2, R25, R16.reuse, RZ ;  /* 0x0000001019187210 */ /* 0x080fe20007f5e0ff */
[----:B---3--:R-:W-:Y:S01]  /*4250*/  IMAD R31, R50, R17, RZ ;  /* 0x00000011321f7224 */ /* 0x008fe200078e02ff */
[----:B------:R-:W-:Y:S01]  /*4260*/  ISETP.LT.AND P4, PT, R56, UR5, !P0 ;  /* 0x0000000538007c0c */ /* 0x000fe2000c781270 */
[----:B------:R2:W-:Y:S01]  /*4270*/  @P6 STG.E.U8 desc[UR10][R22.64], R41 ;  /* 0x0000002916006986 */ /* 0x0005e2000c10110a */
[----:B------:R-:W-:-:S02]  /*4280*/  IADD3 R26, P6, R27, R16, RZ ;  /* 0x000000101b1a7210 */ /* 0x000fc40007fde0ff */
[-C--:B------:R-:W-:Y:S02]  /*4290*/  LEA.HI.X.SX32 R25, R25, R0.reuse, 0x1, P2 ;  /* 0x0000000019197211 */ /* 0x080fe400010f0eff */
[----:B------:R-:W-:Y:S02]  /*42a0*/  ISETP.LT.AND P2, PT, R54, UR5, !P0 ;  /* 0x0000000536007c0c */ /* 0x000fe4000c741270 */
[----:B------:R-:W-:Y:S02]  /*42b0*/  PRMT R39, R12, 0x7771, RZ ;  /* 0x000077710c277816 */ /* 0x000fe400000000ff */
[----:B------:R-:W-:Y:S02]  /*42c0*/  LEA.HI.X.SX32 R27, R27, R0, 0x1, P6 ;  /* 0x000000001b1b7211 */ /* 0x000fe400030f0eff */
[----:B----4-:R-:W-:Y:S01]  /*42d0*/  PRMT R37, R13, 0x7771, RZ ;  /* 0x000077710d257816 */ /* 0x010fe200000000ff */
[----:B------:R3:W-:Y:S01]  /*42e0*/  @P5 STG.E.U8 desc[UR10][R24.64], R39 ;  /* 0x0000002718005986 */ /* 0x0007e2000c10110a */
[C---:B------:R-:W-:Y:S01]  /*42f0*/  IADD3 R28, P6, R29.reuse, R16, RZ ;  /* 0x000000101d1c7210 */ /* 0x040fe20007fde0ff */
[----:B--2---:R-:W-:Y:S01]  /*4300*/  IMAD R23, R52, R17, RZ ;  /* 0x0000001134177224 */ /* 0x004fe200078e02ff */
[----:B------:R-:W-:Y:S01]  /*4310*/  PRMT R33, R14, 0x7771, RZ ;  /* 0x000077710e217816 */ /* 0x000fe200000000ff */
[----:B------:R2:W-:Y:S01]  /*4320*/  @P4 STG.E.U8 desc[UR10][R26.64], R37 ;  /* 0x000000251a004986 */ /* 0x0005e2000c10110a */
[----:B------:R-:W-:-:S02]  /*4330*/  LEA.HI.X.SX32 R29, R29, R0, 0x1, P6 ;  /* 0x000000001d1d7211 */ /* 0x000fc400030f0eff */
[----:B------:R-:W-:Y:S02]  /*4340*/  ISETP.LT.AND P5, PT, R52, UR5, !P0 ;  /* 0x0000000534007c0c */ /* 0x000fe4000c7a1270 */
[----:B------:R-:W-:Y:S01]  /*4350*/  ISETP.LT.AND P4, PT, R50, UR5, !P0 ;  /* 0x0000000532007c0c */ /* 0x000fe2000c781270 */
[----:B------:R4:W-:Y:S01]  /*4360*/  @P2 STG.E.U8 desc[UR10][R28.64], R33 ;  /* 0x000000211c002986 */ /* 0x0009e2000c10110a */
[-C--:B------:R-:W-:Y:S02]  /*4370*/  IADD3 R22, P6, R23, R16.reuse, RZ ;  /* 0x0000001017167210 */ /* 0x080fe40007fde0ff */
[----:B---3--:R-:W-:Y:S02]  /*4380*/  IADD3 R24, P2, R31, R16, RZ ;  /* 0x000000101f187210 */ /* 0x008fe40007f5e0ff */
[----:B------:R-:W-:Y:S01]  /*4390*/  LEA.HI.X.SX32 R23, R23, R0, 0x1, P6 ;  /* 0x0000000017177211 */ /* 0x000fe200030f0eff */
[----:B--2---:R-:W-:Y:S01]  /*43a0*/  IMAD R27, R48, R17, RZ ;  /* 0x00000011301b7224 */ /* 0x004fe200078e02ff */
[----:B------:R-:W-:-:S02]  /*43b0*/  PRMT R39, R15, 0x7771, RZ ;  /* 0x000077710f277816 */ /* 0x000fc400000000ff */
[----:B------:R-:W-:Y:S01]  /*43c0*/  LEA.HI.X.SX32 R25, R31, R0, 0x1, P2 ;  /* 0x000000001f197211 */ /* 0x000fe200010f0eff */
[-C--:B------:R-:W-:Y:S01]  /*43d0*/  IMAD R31, R44, R17.reuse, RZ ;  /* 0x000000112c1f7224 */ /* 0x080fe200078e02ff */
[----:B------:R-:W-:Y:S01]  /*43e0*/  PRMT R37, R12, 0x7772, RZ ;  /* 0x000077720c257816 */ /* 0x000fe200000000ff */
[----:B------:R-:W-:Y:S01]  /*43f0*/  @P5 STG.E.U8 desc[UR10][R22.64], R39 ;  /* 0x0000002716005986 */ /* 0x000fe2000c10110a */
[----:B------:R-:W-:Y:S01]  /*4400*/  ISETP.LT.AND P6, PT, R48, UR5, !P0 ;  /* 0x0000000530007c0c */ /* 0x000fe2000c7c1270 */
[C---:B----4-:R-:W-:Y:S01]  /*4410*/  IMAD R29, R46.reuse, R17, RZ ;  /* 0x000000112e1d7224 */ /* 0x050fe200078e02ff */
[-C--:B------:R-:W-:Y:S01]  /*4420*/  IADD3 R26, P2, R27, R16.reuse, RZ ;  /* 0x000000101b1a7210 */ /* 0x080fe20007f5e0ff */
[----:B------:R2:W-:Y:S01]  /*4430*/  @P4 STG.E.U8 desc[UR10][R24.64], R37 ;  /* 0x0000002518004986 */ /* 0x0005e2000c10110a */
[----:B------:R-:W-:Y:S02]  /*4440*/  ISETP.LT.AND P4, PT, R46, UR5, !P0 ;  /* 0x000000052e007c0c */ /* 0x000fe4000c781270 */
[----:B------:R-:W-:-:S02]  /*4450*/  IADD3 R28, P5, R29, R16, RZ ;  /* 0x000000101d1c7210 */ /* 0x000fc40007fbe0ff */
[-C--:B------:R-:W-:Y:S02]  /*4460*/  LEA.HI.X.SX32 R27, R27, R0.reuse, 0x1, P2 ;  /* 0x000000001b1b7211 */ /* 0x080fe400010f0eff */
[----:B------:R-:W-:Y:S02]  /*4470*/  PRMT R33, R13, 0x7772, RZ ;  /* 0x000077720d217816 */ /* 0x000fe400000000ff */
[----:B------:R-:W-:Y:S02]  /*4480*/  ISETP.LT.AND P2, PT, R44, UR5, !P0 ;  /* 0x000000052c007c0c */ /* 0x000fe4000c741270 */
[----:B------:R-:W-:Y:S01]  /*4490*/  LEA.HI.X.SX32 R29, R29, R0, 0x1, P5 ;  /* 0x000000001d1d7211 */ /* 0x000fe200028f0eff */
[----:B--2---:R-:W-:Y:S01]  /*44a0*/  IMAD R25, R42, R17, RZ ;  /* 0x000000112a197224 */ /* 0x004fe200078e02ff */
[----:B------:R-:W-:Y:S01]  /*44b0*/  PRMT R39, R14, 0x7772, RZ ;  /* 0x000077720e277816 */ /* 0x000fe200000000ff */
[----:B------:R2:W-:Y:S01]  /*44c0*/  @P6 STG.E.U8 desc[UR10][R26.64], R33 ;  /* 0x000000211a006986 */ /* 0x0005e2000c10110a */
[----:B------:R-:W-:-:S02]  /*44d0*/  ISETP.LT.AND P5, PT, R42, UR5, !P0 ;  /* 0x000000052a007c0c */ /* 0x000fc4000c7a1270 */
[-C--:B------:R-:W-:Y:S01]  /*44e0*/  IADD3 R22, P6, R31, R16.reuse, RZ ;  /* 0x000000101f167210 */ /* 0x080fe20007fde0ff */
[----:B------:R3:W-:Y:S01]  /*44f0*/  @P4 STG.E.U8 desc[UR10][R28.64], R39 ;  /* 0x000000271c004986 */ /* 0x0007e2000c10110a */
[----:B------:R-:W-:Y:S02]  /*4500*/  IADD3 R24, P4, R25, R16, RZ ;  /* 0x0000001019187210 */ /* 0x000fe40007f9e0ff */
[-C--:B------:R-:W-:Y:S01]  /*4510*/  LEA.HI.X.SX32 R23, R31, R0.reuse, 0x1, P6 ;  /* 0x000000001f177211 */ /* 0x080fe200030f0eff */
[-C--:B------:R-:W-:Y:S01]  /*4520*/  IMAD R31, R38, R17.reuse, RZ ;  /* 0x00000011261f7224 */ /* 0x080fe200078e02ff */
[----:B------:R-:W-:Y:S02]  /*4530*/  PRMT R37, R15, 0x7772, RZ ;  /* 0x000077720f257816 */ /* 0x000fe400000000ff */
[----:B------:R-:W-:Y:S01]  /*4540*/  LEA.HI.X.SX32 R25, R25, R0, 0x1, P4 ;  /* 0x0000000019197211 */ /* 0x000fe200020f0eff */
[----:B--2---:R-:W-:Y:S01]  /*4550*/  IMAD R27, R40, R17, RZ ;  /* 0x00000011281b7224 */ /* 0x004fe200078e02ff */
[----:B------:R-:W-:Y:S01]  /*4560*/  PRMT R33, R12, 0x7773, RZ ;  /* 0x000077730c217816 */ /* 0x000fe200000000ff */
[----:B------:R2:W-:Y:S01]  /*4570*/  @P2 STG.E.U8 desc[UR10][R22.64], R37 ;  /* 0x0000002516002986 */ /* 0x0005e2000c10110a */
[----:B------:R-:W-:Y:S01]  /*4580*/  ISETP.LT.AND P2, PT, R40, UR5, !P0 ;  /* 0x0000000528007c0c */ /* 0x000fe2000c741270 */
[----:B---3--:R-:W-:Y:S01]  /*4590*/  IMAD R29, R17, 0x2, R35 ;  /* 0x00000002111d7824 */ /* 0x008fe200078e0223 */
[----:B------:R-:W-:Y:S01]  /*45a0*/  ISETP.LT.AND P4, PT, R38, UR5, !P0 ;  /* 0x0000000526007c0c */ /* 0x000fe2000c781270 */
[----:B------:R3:W-:Y:S01]  /*45b0*/  @P5 STG.E.U8 desc[UR10][R24.64], R33 ;  /* 0x0000002118005986 */ /* 0x0007e2000c10110a */
[----:B------:R-:W-:-:S02]  /*45c0*/  IADD3 R12, P5, R31, R16, RZ ;  /* 0x000000101f0c7210 */ /* 0x000fc40007fbe0ff */
[----:B------:R-:W-:Y:S02]  /*45d0*/  IADD3 R26, P6, R27, R16, RZ ;  /* 0x000000101b1a7210 */ /* 0x000fe40007fde0ff */
[-C--:B------:R-:W-:Y:S01]  /*45e0*/  LEA.HI.X.SX32 R13, R31, R0.reuse, 0x1, P5 ;  /* 0x000000001f0d7211 */ /* 0x080fe200028f0eff */
[----:B------:R-:W-:Y:S01]  /*45f0*/  IMAD R31, R17, 0x2, R29 ;  /* 0x00000002111f7824 */ /* 0x000fe200078e021d */
[----:B------:R-:W-:Y:S01]  /*4600*/  LEA.HI.X.SX32 R27, R27, R0, 0x1, P6 ;  /* 0x000000001b1b7211 */ /* 0x000fe200030f0eff */
[----:B--2---:R-:W-:Y:S01]  /*4610*/  IMAD R37, R34, R17, RZ ;  /* 0x0000001122257224 */ /* 0x004fe200078e02ff */
[----:B------:R-:W-:Y:S02]  /*4620*/  PRMT R41, R14, 0x7773, RZ ;  /* 0x000077730e297816 */ /* 0x000fe400000000ff */
[----:B------:R-:W-:Y:S01]  /*4630*/  ISETP.LT.AND P6, PT, R34, UR5, !P0 ;  /* 0x0000000522007c0c */ /* 0x000fe2000c7c1270 */
[----:B---3--:R-:W-:Y:S01]  /*4640*/  IMAD R33, R17, 0x2, R31 ;  /* 0x0000000211217824 */ /* 0x008fe200078e021f */
[----:B------:R2:W-:Y:S01]  /*4650*/  @P2 STG.E.U8 desc[UR10][R26.64], R43 ;  /* 0x0000002b1a002986 */ /* 0x0005e2000c10110a */
[----:B------:R-:W-:-:S02]  /*4660*/  IADD3 R22, P2, R35, R16, RZ ;  /* 0x0000001023167210 */ /* 0x000fc40007f5e0ff */
[----:B------:R-:W-:Y:S01]  /*4670*/  IMAD R39, R17, 0x2, R33 ;  /* 0x0000000211277824 */ /* 0x000fe200078e0221 */
[----:B------:R3:W-:Y:S01]  /*4680*/  @P4 STG.E.U8 desc[UR10][R12.64], R41 ;  /* 0x000000290c004986 */ /* 0x0007e2000c10110a */
[----:B------:R-:W-:Y:S02]  /*4690*/  IADD3 R24, P4, R29, R16, RZ ;  /* 0x000000101d187210 */ /* 0x000fe40007f9e0ff */
[-C--:B------:R-:W-:Y:S01]  /*46a0*/  LEA.HI.X.SX32 R23, R35, R0.reuse, 0x1, P2 ;  /* 0x0000000023177211 */ /* 0x080fe200010f0eff */
[----:B------:R-:W-:Y:S01]  /*46b0*/  IMAD R35, R17, 0x2, R39 ;  /* 0x0000000211237824 */ /* 0x000fe200078e0227 */
[----:B------:R-:W-:Y:S02]  /*46c0*/  LEA.HI.X.SX32 R25, R29, R0, 0x1, P4 ;  /* 0x000000001d197211 */ /* 0x000fe400020f0eff */
[-C--:B------:R-:W-:Y:S02]  /*46d0*/  IADD3 R28, P4, R33, R16.reuse, RZ ;  /* 0x00000010211c7210 */ /* 0x080fe40007f9e0ff */
[----:B--2---:R-:W-:-:S02]  /*46e0*/  IADD3 R26, P2, R31, R16, RZ ;  /* 0x000000101f1a7210 */ /* 0x004fc40007f5e0ff */
[----:B------:R-:W-:Y:S01]  /*46f0*/  IADD3 R30, P5, R39, R16, RZ ;  /* 0x00000010271e7210 */ /* 0x000fe20007fbe0ff */
[----:B---3--:R-:W-:Y:S01]  /*4700*/  IMAD R13, R17, 0x2, R35 ;  /* 0x00000002110d7824 */ /* 0x008fe200078e0223 */
[-C--:B------:R-:W-:Y:S02]  /*4710*/  LEA.HI.X.SX32 R27, R31, R0.reuse, 0x1, P2 ;  /* 0x000000001f1b7211 */ /* 0x080fe400010f0eff */
[-C--:B------:R-:W-:Y:S02]  /*4720*/  LEA.HI.X.SX32 R29, R33, R0.reuse, 0x1, P4 ;  /* 0x00000000211d7211 */ /* 0x080fe400020f0eff */
[----:B------:R-:W-:Y:S01]  /*4730*/  LEA.HI.X.SX32 R31, R39, R0, 0x1, P5 ;  /* 0x00000000271f7211 */ /* 0x000fe200028f0eff */
[----:B------:R-:W-:Y:S01]  /*4740*/  IMAD R39, R17, 0x2, R13 ;  /* 0x0000000211277824 */ /* 0x000fe200078e020d */
[-C--:B------:R-:W-:Y:S02]  /*4750*/  IADD3 R32, P4, R35, R16.reuse, RZ ;  /* 0x0000001023207210 */ /* 0x080fe40007f9e0ff */
[----:B------:R-:W-:-:S02]  /*4760*/  IADD3 R34, P5, R13, R16, RZ ;  /* 0x000000100d227210 */ /* 0x000fc40007fbe0ff */
[----:B------:R-:W-:Y:S02]  /*4770*/  IADD3 R12, P2, R37, R16, RZ ;  /* 0x00000010250c7210 */ /* 0x000fe40007f5e0ff */
[-C--:B------:R-:W-:Y:S02]  /*4780*/  LEA.HI.X.SX32 R33, R35, R0.reuse, 0x1, P4 ;  /* 0x0000000023217211 */ /* 0x080fe400020f0eff */
[-C--:B------:R-:W-:Y:S02]  /*4790*/  LEA.HI.X.SX32 R35, R13, R0.reuse, 0x1, P5 ;  /* 0x000000000d237211 */ /* 0x080fe400028f0eff */
[----:B------:R-:W-:Y:S02]  /*47a0*/  ISETP.LT.AND P4, PT, R94, UR5, !P0 ;  /* 0x000000055e007c0c */ /* 0x000fe4000c781270 */
[----:B------:R-:W-:Y:S02]  /*47b0*/  LEA.HI.X.SX32 R13, R37, R0, 0x1, P2 ;  /* 0x00000000250d7211 */ /* 0x000fe400010f0eff */
[----:B------:R-:W-:-:S02]  /*47c0*/  IADD3 R14, P5, R39, R16, RZ ;  /* 0x00000010270e7210 */ /* 0x000fc40007fbe0ff */
[----:B------:R-:W-:Y:S02]  /*47d0*/  PRMT R37, R15, 0x7773, RZ ;  /* 0x000077730f257816 */ /* 0x000fe400000000ff */
[----:B------:R-:W-:Y:S01]  /*47e0*/  LEA.HI.X.SX32 R15, R39, R0, 0x1, P5 ;  /* 0x00000000270f7211 */ /* 0x000fe200028f0eff */
[----:B------:R-:W-:Y:S01]  /*47f0*/  IMAD R39, R17, 0x2, R39 ;  /* 0x0000000211277824 */ /* 0x000fe200078e0227 */
[----:B------:R-:W-:Y:S01]  /*4800*/  ISETP.LT.AND P5, PT, R93, UR5, !P0 ;  /* 0x000000055d007c0c */ /* 0x000fe2000c7a1270 */
[----:B------:R-:W-:Y:S01]  /*4810*/  @P6 STG.E.U8 desc[UR10][R12.64], R37 ;  /* 0x000000250c006986 */ /* 0x000fe2000c10110a */
[----:B0-----:R-:W-:Y:S02]  /*4820*/  PRMT R41, R8, 0x7770, RZ ;  /* 0x0000777008297816 */ /* 0x001fe400000000ff */
[----:B------:R-:W-:Y:S02]  /*4830*/  ISETP.LT.AND P6, PT, R51, UR5, !P0 ;  /* 0x0000000533007c0c */ /* 0x000fe4000c7c1270 */
[----:B------:R-:W-:Y:S01]  /*4840*/  PRMT R51, R9, 0x7770, RZ ;  /* 0x0000777009337816 */ /* 0x000fe200000000ff */
[----:B------:R0:W-:Y:S01]  /*4850*/  @P3 STG.E.U8 desc[UR10][R22.64], R41 ;  /* 0x0000002916003986 */ /* 0x0001e2000c10110a */
[----:B------:R-:W-:-:S02]  /*4860*/  ISETP.LT.AND P3, PT, R49, UR5, !P0 ;  /* 0x0000000531007c0c */ /* 0x000fc4000c761270 */
[----:B------:R-:W-:Y:S01]  /*4870*/  PRMT R49, R10, 0x7770, RZ ;  /* 0x000077700a317816 */ /* 0x000fe200000000ff */
[----:B------:R2:W-:Y:S01]  /*4880*/  @P4 STG.E.U8 desc[UR10][R24.64], R51 ;  /* 0x0000003318004986 */ /* 0x0005e2000c10110a */
[----:B------:R-:W-:Y:S02]  /*4890*/  ISETP.LT.AND P4, PT, R47, UR5, !P0 ;  /* 0x000000052f007c0c */ /* 0x000fe4000c781270 */
[----:B------:R-:W-:Y:S01]  /*48a0*/  PRMT R47, R11, 0x7770, RZ ;  /* 0x000077700b2f7816 */ /* 0x000fe200000000ff */
[----:B------:R3:W-:Y:S01]  /*48b0*/  @P5 STG.E.U8 desc[UR10][R26.64], R49 ;  /* 0x000000311a005986 */ /* 0x0007e2000c10110a */
[----:B------:R-:W-:Y:S02]  /*48c0*/  ISETP.LT.AND P5, PT, R92, UR5, !P0 ;  /* 0x000000055c007c0c */ /* 0x000fe4000c7a1270 */
[----:B------:R-:W-:Y:S01]  /*48d0*/  PRMT R43, R8, 0x7771, RZ ;  /* 0x00007771082b7816 */ /* 0x000fe200000000ff */
[----:B------:R4:W-:Y:S01]  /*48e0*/  @P6 STG.E.U8 desc[UR10][R28.64], R47 ;  /* 0x0000002f1c006986 */ /* 0x0009e2000c10110a */
[----:B------:R-:W-:Y:S01]  /*48f0*/  ISETP.LT.AND P6, PT, R91, UR5, !P0 ;  /* 0x000000055b007c0c */ /* 0x000fe2000c7c1270 */
[----:B0-----:R-:W-:Y:S01]  /*4900*/  IMAD R23, R17, 0x2, R39 ;  /* 0x0000000211177824 */ /* 0x001fe200078e0227 */
[----:B------:R-:W-:Y:S01]  /*4910*/  PRMT R41, R9, 0x7771, RZ ;  /* 0x0000777109297816 */ /* 0x000fe200000000ff */
[----:B------:R-:W-:Y:S01]  /*4920*/  @P3 STG.E.U8 desc[UR10][R30.64], R43 ;  /* 0x0000002b1e003986 */ /* 0x000fe2000c10110a */
[----:B------:R-:W-:Y:S01]  /*4930*/  PRMT R37, R10, 0x7771, RZ ;  /* 0x000077710a257816 */ /* 0x000fe200000000ff */
[----:B--2---:R-:W-:Y:S01]  /*4940*/  IMAD R25, R17, 0x2, R23 ;  /* 0x0000000211197824 */ /* 0x004fe200078e0217 */
[----:B------:R-:W-:Y:S01]  /*4950*/  ISETP.LT.AND P3, PT, R89, UR5, !P0 ;  /* 0x0000000559007c0c */ /* 0x000fe2000c761270 */
[----:B------:R0:W-:Y:S01]  /*4960*/  @P4 STG.E.U8 desc[UR10][R32.64], R41 ;  /* 0x0000002920004986 */ /* 0x0001e2000c10110a */
[----:B---3--:R-:W-:-:S02]  /*4970*/  PRMT R27, R11, 0x7771, RZ ;  /* 0x000077710b1b7816 */ /* 0x008fc400000000ff */
[----:B------:R-:W-:Y:S01]  /*4980*/  ISETP.LT.AND P4, PT, R90, UR5, !P0 ;  /* 0x000000055a007c0c */ /* 0x000fe2000c781270 */
[----:B------:R-:W-:Y:S01]  /*4990*/  @P5 STG.E.U8 desc[UR10][R34.64], R37 ;  /* 0x0000002522005986 */ /* 0x000fe2000c10110a */
[-C--:B------:R-:W-:Y:S02]  /*49a0*/  IADD3 R12, P5, R39, R16.reuse, RZ ;  /* 0x00000010270c7210 */ /* 0x080fe40007fbe0ff */
[----:B----4-:R-:W-:Y:S01]  /*49b0*/  PRMT R29, R9, 0x7772, RZ ;  /* 0x00007772091d7816 */ /* 0x010fe200000000ff */
[----:B------:R2:W-:Y:S01]  /*49c0*/  @P6 STG.E.U8 desc[UR10][R14.64], R27 ;  /* 0x0000001b0e006986 */ /* 0x0005e2000c10110a */
[----:B------:R-:W-:Y:S02]  /*49d0*/  IADD3 R22, P6, R23, R16, RZ ;  /* 0x0000001017167210 */ /* 0x000fe40007fde0ff */
[-C--:B------:R-:W-:Y:S02]  /*49e0*/  LEA.HI.X.SX32 R13, R39, R0.reuse, 0x1, P5 ;  /* 0x00000000270d7211 */ /* 0x080fe400028f0eff */
[----:B------:R-:W-:-:S02]  /*49f0*/  LEA.HI.X.SX32 R23, R23, R0, 0x1, P6 ;  /* 0x0000000017177211 */ /* 0x000fc400030f0eff */
[----:B------:R-:W-:Y:S02]  /*4a00*/  IADD3 R24, P6, R25, R16, RZ ;  /* 0x0000001019187210 */ /* 0x000fe40007fde0ff */
[----:B------:R-:W-:Y:S02]  /*4a10*/  ISETP.LT.AND P5, PT, R88, UR5, !P0 ;  /* 0x0000000558007c0c */ /* 0x000fe4000c7a1270 */
[----:B0-----:R-:W-:Y:S01]  /*4a20*/  PRMT R33, R8, 0x7772, RZ ;  /* 0x0000777208217816 */ /* 0x001fe200000000ff */
[----:B--2---:R-:W-:Y:S01]  /*4a30*/  IMAD R15, R17, 0x2, R25 ;  /* 0x00000002110f7824 */ /* 0x004fe200078e0219 */
[----:B------:R-:W-:Y:S02]  /*4a40*/  LEA.HI.X.SX32 R25, R25, R0, 0x1, P6 ;  /* 0x0000000019197211 */ /* 0x000fe400030f0eff */
[----:B------:R-:W-:Y:S01]  /*4a50*/  PRMT R31, R10, 0x7772, RZ ;  /* 0x000077720a1f7816 */ /* 0x000fe200000000ff */
[----:B------:R-:W-:Y:S01]  /*4a60*/  IMAD R27, R17, 0x2, R15 ;  /* 0x00000002111b7824 */ /* 0x000fe200078e020f */
[----:B------:R-:W-:Y:S01]  /*4a70*/  IADD3 R14, P6, R15, R16, RZ ;  /* 0x000000100f0e7210 */ /* 0x000fe20007fde0ff */
[----:B------:R0:W-:Y:S01]  /*4a80*/  @P4 STG.E.U8 desc[UR10][R12.64], R33 ;  /* 0x000000210c004986 */ /* 0x0001e2000c10110a */
[----:B------:R-:W-:-:S02]  /*4a90*/  ISETP.LT.AND P4, PT, R87, UR5, !P0 ;  /* 0x0000000557007c0c */ /* 0x000fc4000c781270 */
[----:B------:R-:W-:Y:S01]  /*4aa0*/  LEA.HI.X.SX32 R15, R15, R0, 0x1, P6 ;  /* 0x000000000f0f7211 */ /* 0x000fe200030f0eff */
[----:B------:R2:W-:Y:S01]  /*4ab0*/  @P3 STG.E.U8 desc[UR10][R22.64], R29 ;  /* 0x0000001d16003986 */ /* 0x0005e2000c10110a */
[----:B------:R-:W-:Y:S02]  /*4ac0*/  ISETP.LT.AND P3, PT, R85, UR5, !P0 ;  /* 0x0000000555007c0c */ /* 0x000fe4000c761270 */
[----:B------:R-:W-:Y:S01]  /*4ad0*/  ISETP.LT.AND P2, PT, R36, UR5, !P0 ;  /* 0x0000000524007c0c */ /* 0x000fe2000c741270 */
[----:B------:R3:W-:Y:S01]  /*4ae0*/  @P5 STG.E.U8 desc[UR10][R24.64], R31 ;  /* 0x0000001f18005986 */ /* 0x0007e2000c10110a */
[----:B------:R-:W-:Y:S02]  /*4af0*/  ISETP.LT.AND P5, PT, R83, UR5, !P0 ;  /* 0x0000000553007c0c */ /* 0x000fe4000c7a1270 */
[----:B0-----:R-:W-:Y:S02]  /*4b00*/  IADD3 R12, P6, R27, R16, RZ ;  /* 0x000000101b0c7210 */ /* 0x001fe40007fde0ff */
[----:B------:R-:W-:Y:S01]  /*4b10*/  PRMT R33, R11, 0x7772, RZ ;  /* 0x000077720b217816 */ /* 0x000fe200000000ff */
[----:B--2---:R-:W-:Y:S01]  /*4b20*/  IMAD R23, R17, 0x2, R27 ;  /* 0x0000000211177824 */ /* 0x004fe200078e021b */
[----:B------:R-:W-:-:S02]  /*4b30*/  LEA.HI.X.SX32 R13, R27, R0, 0x1, P6 ;  /* 0x000000001b0d7211 */ /* 0x000fc400030f0eff */
[----:B------:R-:W-:Y:S01]  /*4b40*/  PRMT R29, R8, 0x7773, RZ ;  /* 0x00007773081d7816 */ /* 0x000fe200000000ff */
[----:B---3--:R-:W-:Y:S01]  /*4b50*/  IMAD R25, R17, 0x2, R23 ;  /* 0x0000000211197824 */ /* 0x008fe200078e0217 */
[----:B------:R-:W-:Y:S01]  /*4b60*/  IADD3 R22, P6, R23, R16, RZ ;  /* 0x0000001017167210 */ /* 0x000fe20007fde0ff */
[----:B------:R0:W-:Y:S01]  /*4b70*/  @P4 STG.E.U8 desc[UR10][R14.64], R33 ;  /* 0x000000210e004986 */ /* 0x0001e2000c10110a */
[----:B------:R-:W-:Y:S01]  /*4b80*/  PRMT R31, R9, 0x7773, RZ ;  /* 0x00007773091f7816 */ /* 0x000fe200000000ff */
[----:B------:R-:W-:Y:S01]  /*4b90*/  IMAD R27, R17, 0x2, R25 ;  /* 0x00000002111b7824 */ /* 0x000fe200078e0219 */
[----:B------:R-:W-:Y:S01]  /*4ba0*/  LEA.HI.X.SX32 R23, R23, R0, 0x1, P6 ;  /* 0x0000000017177211 */ /* 0x000fe200030f0eff */
[----:B------:R2:W-:Y:S01]  /*4bb0*/  @P3 STG.E.U8 desc[UR10][R12.64], R29 ;  /* 0x0000001d0c003986 */ /* 0x0005e2000c10110a */
[C---:B------:R-:W-:Y:S02]  /*4bc0*/  IADD3 R8, P6, R25.reuse, R16, RZ ;  /* 0x0000001019087210 */ /* 0x040fe40007fde0ff */
[----:B------:R-:W-:Y:S01]  /*4bd0*/  ISETP.LT.AND P4, PT, R82, UR5, !P0 ;  /* 0x0000000552007c0c */ /* 0x000fe2000c781270 */
[----:B------:R3:W-:Y:S01]  /*4be0*/  @P5 STG.E.U8 desc[UR10][R22.64], R31 ;  /* 0x0000001f16005986 */ /* 0x0007e2000c10110a */
[----:B------:R-:W-:-:S02]  /*4bf0*/  LEA.HI.X.SX32 R9, R25, R0, 0x1, P6 ;  /* 0x0000000019097211 */ /* 0x000fc400030f0eff */
[----:B------:R-:W-:Y:S01]  /*4c00*/  PRMT R25, R11, 0x7773, RZ ;  /* 0x000077730b197816 */ /* 0x000fe200000000ff */
[----:B------:R-:W-:Y:S01]  /*4c10*/  IMAD R11, R17, 0x2, R27 ;  /* 0x00000002110b7824 */ /* 0x000fe200078e021b */
[----:B0-----:R-:W-:Y:S02]  /*4c20*/  IADD3 R14, P6, R27, R16, RZ ;  /* 0x000000101b0e7210 */ /* 0x001fe40007fde0ff */
[----:B------:R-:W-:Y:S01]  /*4c30*/  ISETP.LT.AND P3, PT, R81, UR5, !P0 ;  /* 0x0000000551007c0c */ /* 0x000fe2000c761270 */
[C---:B--2---:R-:W-:Y:S01]  /*4c40*/  IMAD R13, R17.reuse, 0x2, R11 ;  /* 0x00000002110d7824 */ /* 0x044fe200078e020b */
[----:B------:R-:W-:Y:S02]  /*4c50*/  ISETP.LT.AND P5, PT, R80, UR5, !P0 ;  /* 0x0000000550007c0c */ /* 0x000fe4000c7a1270 */
[----:B------:R-:W-:Y:S01]  /*4c60*/  PRMT R29, R10, 0x7773, RZ ;  /* 0x000077730a1d7816 */ /* 0x000fe200000000ff */
[----:B---3--:R-:W-:Y:S01]  /*4c70*/  IMAD R23, R17, 0x2, R13 ;  /* 0x0000000211177824 */ /* 0x008fe200078e020d */
[----:B------:R-:W-:-:S02]  /*4c80*/  LEA.HI.X.SX32 R15, R27, R0, 0x1, P6 ;  /* 0x000000001b0f7211 */ /* 0x000fc400030f0eff */
[C---:B------:R-:W-:Y:S01]  /*4c90*/  IADD3 R10, P6, R11.reuse, R16, RZ ;  /* 0x000000100b0a7210 */ /* 0x040fe20007fde0ff */
[----:B------:R0:W-:Y:S01]  /*4ca0*/  @P4 STG.E.U8 desc[UR10][R8.64], R29 ;  /* 0x0000001d08004986 */ /* 0x0001e2000c10110a */
[----:B-1----:R-:W-:Y:S02]  /*4cb0*/  PRMT R31, R4, 0x7770, RZ ;  /* 0x00007770041f7816 */ /* 0x002fe400000000ff */
[----:B------:R-:W-:Y:S01]  /*4cc0*/  LEA.HI.X.SX32 R11, R11, R0, 0x1, P6 ;  /* 0x000000000b0b7211 */ /* 0x000fe200030f0eff */
[----:B------:R1:W-:Y:S01]  /*4cd0*/  @P3 STG.E.U8 desc[UR10][R14.64], R25 ;  /* 0x000000190e003986 */ /* 0x0003e2000c10110a */
[----:B------:R-:W-:Y:S02]  /*4ce0*/  IADD3 R12, P6, R13, R16, RZ ;  /* 0x000000100d0c7210 */ /* 0x000fe40007fde0ff */
[----:B------:R-:W-:Y:S01]  /*4cf0*/  ISETP.LT.AND P4, PT, R79, UR5, !P0 ;  /* 0x000000054f007c0c */ /* 0x000fe2000c781270 */
[----:B------:R2:W-:Y:S01]  /*4d00*/  @P5 STG.E.U8 desc[UR10][R10.64], R31 ;  /* 0x0000001f0a005986 */ /* 0x0005e2000c10110a */
[----:B------:R-:W-:-:S02]  /*4d10*/  LEA.HI.X.SX32 R13, R13, R0, 0x1, P6 ;  /* 0x000000000d0d7211 */ /* 0x000fc400030f0eff */
[----:B------:R-:W-:Y:S02]  /*4d20*/  ISETP.LT.AND P3, PT, R78, UR5, !P0 ;  /* 0x000000054e007c0c */ /* 0x000fe4000c761270 */
[----:B0-----:R-:W-:Y:S02]  /*4d30*/  IADD3 R8, P6, R23, R16, RZ ;  /* 0x0000001017087210 */ /* 0x001fe40007fde0ff */
[----:B------:R-:W-:Y:S01]  /*4d40*/  ISETP.LT.AND P5, PT, R77, UR5, !P0 ;  /* 0x000000054d007c0c */ /* 0x000fe2000c7a1270 */
[----:B-1----:R-:W-:Y:S01]  /*4d50*/  IMAD R15, R17, 0x2, R23 ;  /* 0x00000002110f7824 */ /* 0x002fe200078e0217 */
[----:B------:R-:W-:Y:S02]  /*4d60*/  LEA.HI.X.SX32 R9, R23, R0, 0x1, P6 ;  /* 0x0000000017097211 */ /* 0x000fe400030f0eff */
[----:B------:R-:W-:Y:S01]  /*4d70*/  PRMT R29, R5, 0x7770, RZ ;  /* 0x00007770051d7816 */ /* 0x000fe200000000ff */
[----:B--2---:R-:W-:Y:S01]  /*4d80*/  IMAD R11, R17, 0x2, R15 ;  /* 0x00000002110b7824 */ /* 0x004fe200078e020f */
[----:B------:R-:W-:-:S02]  /*4d90*/  IADD3 R14, P6, R15, R16, RZ ;  /* 0x000000100f0e7210 */ /* 0x000fc40007fde0ff */
[----:B------:R-:W-:Y:S01]  /*4da0*/  PRMT R27, R6, 0x7770, RZ ;  /* 0x00007770061b7816 */ /* 0x000fe200000000ff */
[----:B------:R-:W-:Y:S01]  /*4db0*/  IMAD R23, R17, 0x2, R11 ;  /* 0x0000000211177824 */ /* 0x000fe200078e020b */
[----:B------:R-:W-:Y:S01]  /*4dc0*/  LEA.HI.X.SX32 R15, R15, R0, 0x1, P6 ;  /* 0x000000000f0f7211 */ /* 0x000fe200030f0eff */
[----:B------:R0:W-:Y:S01]  /*4dd0*/  @P4 STG.E.U8 desc[UR10][R12.64], R29 ;  /* 0x0000001d0c004986 */ /* 0x0001e2000c10110a */
[----:B------:R-:W-:Y:S02]  /*4de0*/  PRMT R25, R7, 0x7770, RZ ;  /* 0x0000777007197816 */ /* 0x000fe400000000ff */
[C---:B------:R-:W-:Y:S01]  /*4df0*/  IADD3 R10, P6, R11.reuse, R16, RZ ;  /* 0x000000100b0a7210 */ /* 0x040fe20007fde0ff */
[----:B------:R1:W-:Y:S01]  /*4e00*/  @P3 STG.E.U8 desc[UR10][R8.64], R27 ;  /* 0x0000001b08003986 */ /* 0x0003e2000c10110a */
[----:B------:R-:W-:Y:S02]  /*4e10*/  ISETP.LT.AND P4, PT, R76, UR5, !P0 ;  /* 0x000000054c007c0c */ /* 0x000fe4000c781270 */
[----:B------:R-:W-:Y:S01]  /*4e20*/  LEA.HI.X.SX32 R11, R11, R0, 0x1, P6 ;  /* 0x000000000b0b7211 */ /* 0x000fe200030f0eff */
[----:B------:R2:W-:Y:S01]  /*4e30*/  @P5 STG.E.U8 desc[UR10][R14.64], R25 ;  /* 0x000000190e005986 */ /* 0x0005e2000c10110a */
[----:B------:R-:W-:-:S02]  /*4e40*/  ISETP.LT.AND P3, PT, R75, UR5, !P0 ;  /* 0x000000054b007c0c */ /* 0x000fc4000c761270 */
[----:B------:R-:W-:Y:S02]  /*4e50*/  ISETP.LT.AND P5, PT, R74, UR5, !P0 ;  /* 0x000000054a007c0c */ /* 0x000fe4000c7a1270 */
[----:B0-----:R-:W-:Y:S02]  /*4e60*/  IADD3 R12, P6, R23, R16, RZ ;  /* 0x00000010170c7210 */ /* 0x001fe40007fde0ff */
[----:B------:R-:W-:Y:S01]  /*4e70*/  PRMT R31, R4, 0x7771, RZ ;  /* 0x00007771041f7816 */ /* 0x000fe200000000ff */
[----:B-1----:R-:W-:Y:S01]  /*4e80*/  IMAD R9, R17, 0x2, R23 ;  /* 0x0000000211097824 */ /* 0x002fe200078e0217 */
[----:B------:R-:W-:Y:S02]  /*4e90*/  LEA.HI.X.SX32 R13, R23, R0, 0x1, P6 ;  /* 0x00000000170d7211 */ /* 0x000fe400030f0eff */
[----:B------:R-:W-:Y:S01]  /*4ea0*/  PRMT R29, R5, 0x7771, RZ ;  /* 0x00007771051d7816 */ /* 0x000fe200000000ff */
[----:B--2---:R-:W-:Y:S01]  /*4eb0*/  IMAD R15, R17, 0x2, R9 ;  /* 0x00000002110f7824 */ /* 0x004fe200078e0209 */
[----:B------:R-:W-:Y:S01]  /*4ec0*/  IADD3 R8, P6, R9, R16, RZ ;  /* 0x0000001009087210 */ /* 0x000fe20007fde0ff */
[----:B------:R0:W-:Y:S01]  /*4ed0*/  @P4 STG.E.U8 desc[UR10][R10.64], R31 ;  /* 0x0000001f0a004986 */ /* 0x0001e2000c10110a */
[----:B------:R-:W-:Y:S01]  /*4ee0*/  PRMT R27, R6, 0x7771, RZ ;  /* 0x00007771061b7816 */ /* 0x000fe200000000ff */
[----:B------:R-:W-:Y:S01]  /*4ef0*/  IMAD R25, R17, 0x2, R15 ;  /* 0x0000000211197824 */ /* 0x000fe200078e020f */
[----:B------:R-:W-:Y:S01]  /*4f00*/  LEA.HI.X.SX32 R9, R9, R0, 0x1, P6 ;  /* 0x0000000009097211 */ /* 0x000fe200030f0eff */
[----:B------:R-:W-:Y:S01]  /*4f10*/  @P3 STG.E.U8 desc[UR10][R12.64], R29 ;  /* 0x0000001d0c003986 */ /* 0x000fe2000c10110a */
[----:B------:R-:W-:-:S02]  /*4f20*/  ISETP.LT.AND P4, PT, R73, UR5, !P0 ;  /* 0x0000000549007c0c */ /* 0x000fc4000c781270 */
[-C--:B------:R-:W-:Y:S01]  /*4f30*/  IADD3 R14, P6, R15, R16.reuse, RZ ;  /* 0x000000100f0e7210 */ /* 0x080fe20007fde0ff */
[----:B------:R1:W-:Y:S01]  /*4f40*/  @P5 STG.E.U8 desc[UR10][R8.64], R27 ;  /* 0x0000001b08005986 */ /* 0x0003e2000c10110a */
[----:B------:R-:W-:Y:S02]  /*4f50*/  IADD3 R22, P5, R25, R16, RZ ;  /* 0x0000001019167210 */ /* 0x000fe40007fbe0ff */
[-C--:B------:R-:W-:Y:S02]  /*4f60*/  LEA.HI.X.SX32 R15, R15, R0.reuse, 0x1, P6 ;  /* 0x000000000f0f7211 */ /* 0x080fe400030f0eff */
[----:B0-----:R-:W-:Y:S02]  /*4f70*/  PRMT R11, R7, 0x7771, RZ ;  /* 0x00007771070b7816 */ /* 0x001fe400000000ff */
[----:B------:R-:W-:Y:S01]  /*4f80*/  LEA.HI.X.SX32 R23, R25, R0, 0x1, P5 ;  /* 0x0000000019177211 */ /* 0x000fe200028f0eff */
[C---:B------:R-:W-:Y:S01]  /*4f90*/  IMAD R25, R17.reuse, 0x2, R25 ;  /* 0x0000000211197824 */ /* 0x040fe200078e0219 */
[----:B------:R-:W-:Y:S01]  /*4fa0*/  ISETP.LT.AND P3, PT, R72, UR5, !P0 ;  /* 0x0000000548007c0c */ /* 0x000fe2000c761270 */
[----:B------:R0:W-:Y:S01]  /*4fb0*/  @P4 STG.E.U8 desc[UR10][R14.64], R11 ;  /* 0x0000000b0e004986 */ /* 0x0001e2000c10110a */
[----:B------:R-:W-:Y:S01]  /*4fc0*/  ISETP.LT.AND P4, PT, R70, UR5, !P0 ;  /* 0x0000000546007c0c */ /* 0x000fe2000c781270 */
[----:B-1----:R-:W-:Y:S01]  /*4fd0*/  IMAD R27, R17, 0x2, R25 ;  /* 0x00000002111b7824 */ /* 0x002fe200078e0219 */
[----:B------:R-:W-:Y:S01]  /*4fe0*/  IADD3 R12, P5, R25, R16, RZ ;  /* 0x00000010190c7210 */ /* 0x000fe20007fbe0ff */
[----:B------:R-:W1:Y:S01]  /*4ff0*/  LDS.128 R8, [R21+UR8] ;  /* 0x0000000815087984 */ /* 0x000e620008000c00 */
[----:B------:R-:W-:-:S02]  /*5000*/  ISETP.LT.AND P6, PT, R71, UR5, !P0 ;  /* 0x0000000547007c0c */ /* 0x000fc4000c7c1270 */
[----:B------:R-:W-:Y:S02]  /*5010*/  PRMT R31, R4, 0x7772, RZ ;  /* 0x00007772041f7816 */ /* 0x000fe400000000ff */
[----:B------:R-:W-:Y:S02]  /*5020*/  LEA.HI.X.SX32 R13, R25, R0, 0x1, P5 ;  /* 0x00000000190d7211 */ /* 0x000fe400028f0eff */
[----:B------:R-:W-:Y:S01]  /*5030*/  IADD3 R24, P5, R27, R16, RZ ;  /* 0x000000101b187210 */ /* 0x000fe20007fbe0ff */
[----:B0-----:R-:W-:Y:S01]  /*5040*/  IMAD R15, R17, 0x2, R27 ;  /* 0x00000002110f7824 */ /* 0x001fe200078e021b */
[----:B------:R-:W-:Y:S01]  /*5050*/  PRMT R33, R5, 0x7772, RZ ;  /* 0x0000777205217816 */ /* 0x000fe200000000ff */
[----:B------:R0:W-:Y:S01]  /*5060*/  @P3 STG.E.U8 desc[UR10][R22.64], R31 ;  /* 0x0000001f16003986 */ /* 0x0001e2000c10110a */
[----:B------:R-:W-:Y:S02]  /*5070*/  PRMT R29, R6, 0x7772, RZ ;  /* 0x00007772061d7816 */ /* 0x000fe400000000ff */
[----:B------:R-:W-:Y:S01]  /*5080*/  LEA.HI.X.SX32 R25, R27, R0, 0x1, P5 ;  /* 0x000000001b197211 */ /* 0x000fe200028f0eff */
[----:B------:R2:W-:Y:S01]  /*5090*/  @P4 STG.E.U8 desc[UR10][R12.64], R33 ;  /* 0x000000210c004986 */ /* 0x0005e2000c10110a */
[----:B------:R-:W-:-:S02]  /*50a0*/  ISETP.LT.AND P3, PT, R69, UR5, !P0 ;  /* 0x0000000545007c0c */ /* 0x000fc4000c761270 */
[----:B------:R-:W-:Y:S01]  /*50b0*/  IADD3 R14, P4, R15, R16, RZ ;  /* 0x000000100f0e7210 */ /* 0x000fe20007f9e0ff */
[----:B------:R3:W-:Y:S01]  /*50c0*/  @P6 STG.E.U8 desc[UR10][R24.64], R29 ;  /* 0x0000001d18006986 */ /* 0x0007e2000c10110a */
[----:B------:R-:W-:Y:S02]  /*50d0*/  PRMT R27, R5, 0x7773, RZ ;  /* 0x00007773051b7816 */ /* 0x000fe400000000ff */
[----:B------:R-:W-:Y:S01]  /*50e0*/  ISETP.LT.AND P5, PT, R68, UR5, !P0 ;  /* 0x0000000544007c0c */ /* 0x000fe2000c7a1270 */
[----:B0-----:R-:W-:Y:S01]  /*50f0*/  IMAD R23, R17, 0x2, R15 ;  /* 0x0000000211177824 */ /* 0x001fe200078e020f */
[----:B------:R-:W-:Y:S02]  /*5100*/  LEA.HI.X.SX32 R15, R15, R0, 0x1, P4 ;  /* 0x000000000f0f7211 */ /* 0x000fe400020f0eff */
[----:B------:R-:W-:Y:S01]  /*5110*/  PRMT R31, R7, 0x7772, RZ ;  /* 0x00007772071f7816 */ /* 0x000fe200000000ff */
[----:B------:R-:W-:Y:S01]  /*5120*/  IMAD R21, R17, 0x2, R23 ;  /* 0x0000000211157824 */ /* 0x000fe200078e0217 */
[----:B------:R-:W-:-:S02]  /*5130*/  IADD3 R22, P6, R23, R16, RZ ;  /* 0x0000001017167210 */ /* 0x000fc40007fde0ff */
[----:B------:R-:W-:Y:S01]  /*5140*/  ISETP.LT.AND P4, PT, R67, UR5, !P0 ;  /* 0x0000000543007c0c */ /* 0x000fe2000c781270 */
[----:B------:R-:W-:Y:S01]  /*5150*/  IMAD R5, R17, 0x2, R21 ;  /* 0x0000000211057824 */ /* 0x000fe200078e0215 */
[----:B------:R-:W-:Y:S01]  /*5160*/  LEA.HI.X.SX32 R23, R23, R0, 0x1, P6 ;  /* 0x0000000017177211 */ /* 0x000fe200030f0eff */
[----:B------:R0:W-:Y:S01]  /*5170*/  @P3 STG.E.U8 desc[UR10][R14.64], R31 ;  /* 0x0000001f0e003986 */ /* 0x0001e2000c10110a */
[C---:B--2---:R-:W-:Y:S02]  /*5180*/  IADD3 R12, P6, R21.reuse, R16, RZ ;  /* 0x00000010150c7210 */ /* 0x044fe40007fde0ff */
[----:B---3--:R-:W-:Y:S02]  /*5190*/  PRMT R29, R4, 0x7773, RZ ;  /* 0x00007773041d7816 */ /* 0x008fe400000000ff */
[----:B------:R-:W-:Y:S02]  /*51a0*/  LEA.HI.X.SX32 R13, R21, R0, 0x1, P6 ;  /* 0x00000000150d7211 */ /* 0x000fe400030f0eff */
[----:B------:R-:W-:Y:S01]  /*51b0*/  ISETP.LT.AND P3, PT, R66, UR5, !P0 ;  /* 0x0000000542007c0c */ /* 0x000fe2000c761270 */
[----:B------:R2:W-:Y:S01]  /*51c0*/  @P5 STG.E.U8 desc[UR10][R22.64], R29 ;  /* 0x0000001d16005986 */ /* 0x0005e2000c10110a */
[----:B------:R-:W-:-:S02]  /*51d0*/  IADD3 R4, P6, R5, R16, RZ ;  /* 0x0000001005047210 */ /* 0x000fc40007fde0ff */
[----:B------:R-:W-:Y:S01]  /*51e0*/  PRMT R25, R6, 0x7773, RZ ;  /* 0x0000777306197816 */ /* 0x000fe200000000ff */
[----:B0-----:R-:W-:Y:S01]  /*51f0*/  IMAD R15, R17, 0x2, R5 ;  /* 0x00000002110f7824 */ /* 0x001fe200078e0205 */
[----:B------:R-:W-:Y:S01]  /*5200*/  LEA.HI.X.SX32 R5, R5, R0, 0x1, P6 ;  /* 0x0000000005057211 */ /* 0x000fe200030f0eff */
[----:B------:R0:W-:Y:S01]  /*5210*/  @P4 STG.E.U8 desc[UR10][R12.64], R27 ;  /* 0x0000001b0c004986 */ /* 0x0001e2000c10110a */
[----:B------:R-:W-:Y:S01]  /*5220*/  ISETP.LT.AND P5, PT, R65, UR5, !P0 ;  /* 0x0000000541007c0c */ /* 0x000fe2000c7a1270 */
[----:B------:R-:W-:Y:S01]  /*5230*/  IMAD R21, R17, 0x2, R15 ;  /* 0x0000000211157824 */ /* 0x000fe200078e020f */
[C---:B------:R-:W-:Y:S02]  /*5240*/  IADD3 R14, P6, R15.reuse, R16, RZ ;  /* 0x000000100f0e7210 */ /* 0x040fe40007fde0ff */
[----:B------:R-:W-:Y:S01]  /*5250*/  ISETP.LT.AND P4, PT, R64, UR5, !P0 ;  /* 0x0000000540007c0c */ /* 0x000fe2000c781270 */
[----:B------:R3:W-:Y:S01]  /*5260*/  @P3 STG.E.U8 desc[UR10][R4.64], R25 ;  /* 0x0000001904003986 */ /* 0x0007e2000c10110a */
[----:B------:R-:W-:-:S02]  /*5270*/  LEA.HI.X.SX32 R15, R15, R0, 0x1, P6 ;  /* 0x000000000f0f7211 */ /* 0x000fc400030f0eff */
[----:B------:R-:W-:Y:S02]  /*5280*/  IADD3 R6, P6, R21, R16, RZ ;  /* 0x0000001015067210 */ /* 0x000fe40007fde0ff */
[----:B--2---:R-:W-:Y:S01]  /*5290*/  PRMT R23, R7, 0x7773, RZ ;  /* 0x0000777307177816 */ /* 0x004fe200000000ff */
[----:B0-----:R-:W-:Y:S01]  /*52a0*/  IMAD R13, R17, 0x2, R21 ;  /* 0x00000002110d7824 */ /* 0x001fe200078e0215 */
[----:B------:R-:W-:Y:S02]  /*52b0*/  ISETP.LT.AND P3, PT, R63, UR5, !P0 ;  /* 0x000000053f007c0c */ /* 0x000fe4000c761270 */
[----:B------:R-:W-:Y:S01]  /*52c0*/  LEA.HI.X.SX32 R7, R21, R0, 0x1, P6 ;  /* 0x0000000015077211 */ /* 0x000fe200030f0eff */
[----:B------:R0:W-:Y:S01]  /*52d0*/  @P5 STG.E.U8 desc[UR10][R14.64], R23 ;  /* 0x000000170e005986 */ /* 0x0001e2000c10110a */
[----:B------:R-:W-:Y:S01]  /*52e0*/  IADD3 R12, P6, R13, R16, RZ ;  /* 0x000000100d0c7210 */ /* 0x000fe20007fde0ff */
[----:B---3--:R-:W-:Y:S01]  /*52f0*/  IMAD R5, R17, 0x2, R13 ;  /* 0x0000000211057824 */ /* 0x008fe200078e020d */
[----:B-1----:R-:W-:-:S02]  /*5300*/  PRMT R27, R8, 0x7770, RZ ;  /* 0x00007770081b7816 */ /* 0x002fc400000000ff */
[----:B------:R-:W-:Y:S01]  /*5310*/  LEA.HI.X.SX32 R13, R13, R0, 0x1, P6 ;  /* 0x000000000d0d7211 */ /* 0x000fe200030f0eff */
[----:B------:R-:W-:Y:S01]  /*5320*/  IMAD R21, R17, 0x2, R5 ;  /* 0x0000000211157824 */ /* 0x000fe200078e0205 */
[----:B------:R-:W-:Y:S01]  /*5330*/  IADD3 R4, P6, R5, R16, RZ ;  /* 0x0000001005047210 */ /* 0x000fe20007fde0ff */
[----:B------:R1:W-:Y:S01]  /*5340*/  @P4 STG.E.U8 desc[UR10][R6.64], R27 ;  /* 0x0000001b06004986 */ /* 0x0003e2000c10110a */
[----:B------:R-:W-:Y:S02]  /*5350*/  PRMT R25, R9, 0x7770, RZ ;  /* 0x0000777009197816 */ /* 0x000fe400000000ff */
[----:B------:R-:W-:Y:S02]  /*5360*/  LEA.HI.X.SX32 R5, R5, R0, 0x1, P6 ;  /* 0x0000000005057211 */ /* 0x000fe400030f0eff */
[----:B------:R-:W-:Y:S01]  /*5370*/  ISETP.LT.AND P5, PT, R62, UR5, !P0 ;  /* 0x000000053e007c0c */ /* 0x000fe2000c7a1270 */
[----:B------:R2:W-:Y:S01]  /*5380*/  @P3 STG.E.U8 desc[UR10][R12.64], R25 ;  /* 0x000000190c003986 */ /* 0x0005e2000c10110a */
[----:B0-----:R-:W-:-:S02]  /*5390*/  IADD3 R14, P6, R21, R16, RZ ;  /* 0x00000010150e7210 */ /* 0x001fc40007fde0ff */
[----:B------:R-:W-:Y:S02]  /*53a0*/  ISETP.LT.AND P4, PT, R61, UR5, !P0 ;  /* 0x000000053d007c0c */ /* 0x000fe4000c781270 */
[----:B------:R-:W-:Y:S01]  /*53b0*/  ISETP.LT.AND P3, PT, R59, UR5, !P0 ;  /* 0x000000053b007c0c */ /* 0x000fe2000c761270 */
[----:B-1----:R-:W-:Y:S01]  /*53c0*/  IMAD R7, R17, 0x2, R21 ;  /* 0x0000000211077824 */ /* 0x002fe200078e0215 */
[----:B------:R-:W-:Y:S02]  /*53d0*/  LEA.HI.X.SX32 R15, R21, R0, 0x1, P6 ;  /* 0x00000000150f7211 */ /* 0x000fe400030f0eff */
[----:B------:R-:W-:Y:S02]  /*53e0*/  PRMT R27, R10, 0x7770, RZ ;  /* 0x000077700a1b7816 */ /* 0x000fe400000000ff */
[----:B------:R-:W-:Y:S01]  /*53f0*/  IADD3 R6, P6, R7, R16, RZ ;  /* 0x0000001007067210 */ /* 0x000fe20007fde0ff */
[----:B--2---:R-:W-:Y:S01]  /*5400*/  IMAD R13, R17, 0x2, R7 ;  /* 0x00000002110d7824 */ /* 0x004fe200078e0207 */
[----:B------:R-:W-:Y:S01]  /*5410*/  PRMT R23, R11, 0x7770, RZ ;  /* 0x000077700b177816 */ /* 0x000fe200000000ff */
[----:B------:R0:W-:Y:S01]  /*5420*/  @P5 STG.E.U8 desc[UR10][R4.64], R27 ;  /* 0x0000001b04005986 */ /* 0x0001e2000c10110a */
[----:B------:R-:W-:Y:S01]  /*5430*/  LEA.HI.X.SX32 R7, R7, R0, 0x1, P6 ;  /* 0x0000000007077211 */ /* 0x000fe200030f0eff */
[----:B------:R-:W-:Y:S01]  /*5440*/  IMAD R21, R17, 0x2, R13 ;  /* 0x0000000211157824 */ /* 0x000fe200078e020d */
[----:B------:R-:W-:Y:S01]  /*5450*/  IADD3 R12, P6, R13, R16, RZ ;  /* 0x000000100d0c7210 */ /* 0x000fe20007fde0ff */
[----:B------:R1:W-:Y:S01]  /*5460*/  @P4 STG.E.U8 desc[UR10][R14.64], R23 ;  /* 0x000000170e004986 */ /* 0x0003e2000c10110a */
[----:B------:R-:W-:-:S02]  /*5470*/  PRMT R25, R8, 0x7771, RZ ;  /* 0x0000777108197816 */ /* 0x000fc400000000ff */
[----:B------:R-:W-:Y:S02]  /*5480*/  LEA.HI.X.SX32 R13, R13, R0, 0x1, P6 ;  /* 0x000000000d0d7211 */ /* 0x000fe400030f0eff */
[----:B------:R-:W-:Y:S01]  /*5490*/  ISETP.LT.AND P5, PT, R57, UR5, !P0 ;  /* 0x0000000539007c0c */ /* 0x000fe2000c7a1270 */
[----:B------:R2:W-:Y:S01]  /*54a0*/  @P3 STG.E.U8 desc[UR10][R6.64], R25 ;  /* 0x0000001906003986 */ /* 0x0005e2000c10110a */
[----:B------:R-:W-:Y:S02]  /*54b0*/  ISETP.LT.AND P4, PT, R55, UR5, !P0 ;  /* 0x0000000537007c0c */ /* 0x000fe4000c781270 */
[----:B0-----:R-:W-:Y:S02]  /*54c0*/  IADD3 R4, P6, R21, R16, RZ ;  /* 0x0000001015047210 */ /* 0x001fe40007fde0ff */
[----:B------:R-:W-:Y:S01]  /*54d0*/  ISETP.LT.AND P3, PT, R53, UR5, !P0 ;  /* 0x0000000535007c0c */ /* 0x000fe2000c761270 */
[----:B-1----:R-:W-:Y:S01]  /*54e0*/  IMAD R15, R17, 0x2, R21 ;  /* 0x00000002110f7824 */ /* 0x002fe200078e0215 */
[----:B------:R-:W-:-:S02]  /*54f0*/  LEA.HI.X.SX32 R5, R21, R0, 0x1, P6 ;  /* 0x0000000015057211 */ /* 0x000fc400030f0eff */
[----:B------:R-:W-:Y:S02]  /*5500*/  PRMT R27, R9, 0x7771, RZ ;  /* 0x00007771091b7816 */ /* 0x000fe400000000ff */
[----:B------:R-:W-:Y:S01]  /*5510*/  IADD3 R14, P6, R15, R16, RZ ;  /* 0x000000100f0e7210 */ /* 0x000fe20007fde0ff */
[----:B--2---:R-:W-:Y:S01]  /*5520*/  IMAD R7, R17, 0x2, R15 ;  /* 0x0000000211077824 */ /* 0x004fe200078e020f */
[----:B------:R-:W-:Y:S01]  /*5530*/  PRMT R23, R10, 0x7771, RZ ;  /* 0x000077710a177816 */ /* 0x000fe200000000ff */
[----:B------:R0:W-:Y:S01]  /*5540*/  @P5 STG.E.U8 desc[UR10][R12.64], R27 ;  /* 0x0000001b0c005986 */ /* 0x0001e2000c10110a */
[----:B------:R-:W-:Y:S02]  /*5550*/  LEA.HI.X.SX32 R15, R15, R0, 0x1, P6 ;  /* 0x000000000f0f7211 */ /* 0x000fe400030f0eff */
[----:B------:R-:W-:Y:S01]  /*5560*/  PRMT R25, R11, 0x7771, RZ ;  /* 0x000077710b197816 */ /* 0x000fe200000000ff */
[----:B------:R1:W-:Y:S01]  /*5570*/  @P4 STG.E.U8 desc[UR10][R4.64], R23 ;  /* 0x0000001704004986 */ /* 0x0003e2000c10110a */
[----:B------:R-:W-:Y:S01]  /*5580*/  ISETP.LT.AND P6, PT, R19, UR5, !P0 ;  /* 0x0000000513007c0c */ /* 0x000fe2000c7c1270 */
[----:B------:R-:W-:Y:S01]  /*5590*/  IMAD R19, R17, 0x2, R7 ;  /* 0x0000000211137824 */ /* 0x000fe200078e0207 */
[----:B------:R-:W-:Y:S01]  /*55a0*/  ISETP.LT.AND P5, PT, R20, UR5, !P0 ;  /* 0x0000000514007c0c */ /* 0x000fe2000c7a1270 */
[----:B------:R2:W-:Y:S01]  /*55b0*/  @P3 STG.E.U8 desc[UR10][R14.64], R25 ;  /* 0x000000190e003986 */ /* 0x0005e2000c10110a */
[----:B------:R-:W-:Y:S01]  /*55c0*/  IADD3 R6, P4, R7, R16, RZ ;  /* 0x0000001007067210 */ /* 0x000fe20007f9e0ff */
[----:B------:R-:W-:Y:S01]  /*55d0*/  IMAD R21, R17, 0x2, R19 ;  /* 0x0000000211157824 */ /* 0x000fe200078e0213 */
[----:B------:R-:W-:-:S02]  /*55e0*/  PRMT R29, R8, 0x7772, RZ ;  /* 0x00007772081d7816 */ /* 0x000fc400000000ff */
[----:B0-----:R-:W-:Y:S02]  /*55f0*/  IADD3 R12, P3, R19, R16, RZ ;  /* 0x00000010130c7210 */ /* 0x001fe40007f7e0ff */
[-C--:B------:R-:W-:Y:S02]  /*5600*/  LEA.HI.X.SX32 R7, R7, R0.reuse, 0x1, P4 ;  /* 0x0000000007077211 */ /* 0x080fe400020f0eff */
[----:B------:R-:W-:Y:S01]  /*5610*/  LEA.HI.X.SX32 R13, R19, R0, 0x1, P3 ;  /* 0x00000000130d7211 */ /* 0x000fe200018f0eff */
[----:B------:R-:W-:Y:S01]  /*5620*/  IMAD R19, R17, 0x2, R21 ;  /* 0x0000000211137824 */ /* 0x000fe200078e0215 */
[----:B-1----:R-:W-:Y:S01]  /*5630*/  IADD3 R4, P3, R21, R16, RZ ;  /* 0x0000001015047210 */ /* 0x002fe20007f7e0ff */
[----:B------:R-:W-:Y:S01]  /*5640*/  @P6 STG.E.U8 desc[UR10][R6.64], R29 ;  /* 0x0000001d06006986 */ /* 0x000fe2000c10110a */
[----:B------:R-:W-:Y:S01]  /*5650*/  PRMT R27, R9, 0x7772, RZ ;  /* 0x00007772091b7816 */ /* 0x000fe200000000ff */
[----:B------:R-:W-:Y:S01]  /*5660*/  IMAD R23, R17, 0x2, R19 ;  /* 0x0000000211177824 */ /* 0x000fe200078e0213 */
[----:B------:R-:W-:-:S02]  /*5670*/  LEA.HI.X.SX32 R5, R21, R0, 0x1, P3 ;  /* 0x0000000015057211 */ /* 0x000fc400018f0eff */
[----:B------:R-:W-:Y:S01]  /*5680*/  ISETP.LT.AND P4, PT, R18, UR5, !P0 ;  /* 0x0000000512007c0c */ /* 0x000fe2000c781270 */
[----:B--2---:R-:W-:Y:S01]  /*5690*/  IMAD R25, R17, 0x2, R23 ;  /* 0x0000000211197824 */ /* 0x004fe200078e0217 */
[----:B------:R0:W-:Y:S01]  /*56a0*/  @P5 STG.E.U8 desc[UR10][R12.64], R27 ;  /* 0x0000001b0c005986 */ /* 0x0001e2000c10110a */
[-C--:B------:R-:W-:Y:S02]  /*56b0*/  IADD3 R14, P5, R19, R16.reuse, RZ ;  /* 0x00000010130e7210 */ /* 0x080fe40007fbe0ff */
[----:B------:R-:W-:Y:S01]  /*56c0*/  IMAD R21, R17, 0x2, R25 ;  /* 0x0000000211157824 */ /* 0x000fe200078e0219 */
[----:B------:R-:W-:Y:S02]  /*56d0*/  IADD3 R18, P6, R23, R16, RZ ;  /* 0x0000001017127210 */ /* 0x000fe40007fde0ff */
[----:B------:R-:W-:Y:S01]  /*56e0*/  LEA.HI.X.SX32 R15, R19, R0, 0x1, P5 ;  /* 0x00000000130f7211 */ /* 0x000fe200028f0eff */
[----:B------:R-:W-:Y:S01]  /*56f0*/  IMAD R17, R17, 0x2, R21 ;  /* 0x0000000211117824 */ /* 0x000fe200078e0215 */
[----:B------:R-:W-:-:S02]  /*5700*/  ISETP.LT.AND P5, PT, R3, UR5, !P0 ;  /* 0x0000000503007c0c */ /* 0x000fc4000c7a1270 */
[----:B------:R-:W-:Y:S02]  /*5710*/  LEA.HI.X.SX32 R19, R23, R0, 0x1, P6 ;  /* 0x0000000017137211 */ /* 0x000fe400030f0eff */
[-C--:B0-----:R-:W-:Y:S02]  /*5720*/  IADD3 R12, P3, R21, R16.reuse, RZ ;  /* 0x00000010150c7210 */ /* 0x081fe40007f7e0ff */
[----:B------:R-:W-:Y:S02]  /*5730*/  IADD3 R6, P6, R25, R16, RZ ;  /* 0x0000001019067210 */ /* 0x000fe40007fde0ff */
[----:B------:R-:W-:Y:S02]  /*5740*/  LEA.HI.X.SX32 R13, R21, R0, 0x1, P3 ;  /* 0x00000000150d7211 */ /* 0x000fe400018f0eff */
[----:B------:R-:W-:Y:S02]  /*5750*/  ISETP.LT.AND P3, PT, R2, UR5, !P0 ;  /* 0x0000000502007c0c */ /* 0x000fe4000c761270 */
[----:B------:R-:W-:-:S02]  /*5760*/  ISETP.LT.AND P0, PT, R45, UR5, !P0 ;  /* 0x000000052d007c0c */ /* 0x000fc4000c701270 */
[----:B------:R-:W-:Y:S02]  /*5770*/  LEA.HI.X.SX32 R7, R25, R0, 0x1, P6 ;  /* 0x0000000019077211 */ /* 0x000fe400030f0eff */
[----:B------:R-:W-:Y:S02]  /*5780*/  PRMT R25, R10, 0x7772, RZ ;  /* 0x000077720a197816 */ /* 0x000fe400000000ff */
[----:B------:R-:W-:Y:S02]  /*5790*/  PRMT R23, R11, 0x7772, RZ ;  /* 0x000077720b177816 */ /* 0x000fe400000000ff */
[----:B------:R-:W-:Y:S01]  /*57a0*/  PRMT R21, R8, 0x7773, RZ ;  /* 0x0000777308157816 */ /* 0x000fe200000000ff */
[----:B------:R0:W-:Y:S01]  /*57b0*/  @P5 STG.E.U8 desc[UR10][R4.64], R25 ;  /* 0x0000001904005986 */ /* 0x0001e2000c10110a */
[----:B------:R-:W-:Y:S02]  /*57c0*/  PRMT R9, R9, 0x7773, RZ ;  /* 0x0000777309097816 */ /* 0x000fe400000000ff */
[----:B------:R-:W-:Y:S01]  /*57d0*/  PRMT R3, R10, 0x7773, RZ ;  /* 0x000077730a037816 */ /* 0x000fe200000000ff */
[----:B------:R0:W-:Y:S01]  /*57e0*/  @P4 STG.E.U8 desc[UR10][R14.64], R23 ;  /* 0x000000170e004986 */ /* 0x0001e2000c10110a */
[----:B------:R-:W-:-:S02]  /*57f0*/  IADD3 R16, P6, R17, R16, RZ ;  /* 0x0000001011107210 */ /* 0x000fc40007fde0ff */
[----:B------:R-:W-:Y:S01]  /*5800*/  PRMT R11, R11, 0x7773, RZ ;  /* 0x000077730b0b7816 */ /* 0x000fe200000000ff */
[----:B------:R0:W-:Y:S01]  /*5810*/  @P3 STG.E.U8 desc[UR10][R18.64], R21 ;  /* 0x0000001512003986 */ /* 0x0001e2000c10110a */
[----:B------:R-:W-:-:S03]  /*5820*/  LEA.HI.X.SX32 R17, R17, R0, 0x1, P6 ;  /* 0x0000000011117211 */ /* 0x000fc600030f0eff */
[----:B------:R0:W-:Y:S04]  /*5830*/  @P2 STG.E.U8 desc[UR10][R6.64], R9 ;  /* 0x0000000906002986 */ /* 0x0001e8000c10110a */
[----:B------:R0:W-:Y:S01]  /*5840*/  @P1 STG.E.U8 desc[UR10][R12.64], R3 ;  /* 0x000000030c001986 */ /* 0x0001e2000c10110a */
[----:B------:R-:W-:Y:S05]  /*5850*/  @!P0 EXIT ;  /* 0x000000000000894d */ /* 0x000fea0003800000 */
[----:B------:R-:W-:Y:S01]  /*5860*/  STG.E.U8 desc[UR10][R16.64], R11 ;  /* 0x0000000b10007986 */ /* 0x000fe2000c10110a */
[----:B------:R-:W-:Y:S05]  /*5870*/  EXIT ;  /* 0x000000000000794d */ /* 0x000fea0003800000 */
.L_x_2:
[----:B------:R-:W-:-:S00]  /*5880*/  BRA `(.L_x_2) ;  /* 0xfffffffc00fc7947 */ /* 0x000fc0000383ffff */
[----:B------:R-:W-:-:S00]  /*5890*/  NOP ;  /* 0x0000000000007918 */ /* 0x000fc00000000000 */
        /* <DEDUP_REMOVED lines=14> */
.L_x_3:


//--------------------- .nv.shared.matmul_kernel  --------------------------
	.section	.nv.shared.matmul_kernel,"aw",@nobits
	.sectionflags	@""
	.align	16
	.zero		1024


//--------------------- .nv.shared.reserved.0     --------------------------
	.section	.nv.shared.reserved.0,"aw",@nobits
	.weak		__nv_reservedSMEM_offset_0_alias
	.size		__nv_reservedSMEM_offset_0_alias, 0, 0
	.other		__nv_reservedSMEM_offset_0_alias,@"STO_CUDA_RESERVED_SHARED STV_DEFAULT"
__nv_reservedSMEM_offset_0_alias:
	.zero		0


//--------------------- .nv.constant0.matmul_kernel --------------------------
	.section	.nv.constant0.matmul_kernel,"a",@progbits
	.sectionflags	@""
	.align	4
.nv.constant0.matmul_kernel:
	.zero		608


//--------------------- SYMBOLS --------------------------

	.type		.nv.reservedSmem.offset0,@object
	.size		.nv.reservedSmem.offset0,0x4
